def gluon_wgmma(
    a_ptr,
    b_ptr,
    c_ptr,
    M,
    N,
    K,
    stride_am,
    stride_bk,
    stride_cm,
    BLOCK_M: gl.constexpr,
    BLOCK_N: gl.constexpr,
    BLOCK_K: gl.constexpr,
    DTYPE: gl.constexpr,
    A_LAYOUT: gl.constexpr,
    B_LAYOUT: gl.constexpr,
    C_LAYOUT: gl.constexpr,
    B_SHAPE: gl.constexpr,
    TRANS_B: gl.constexpr,
    NUM_BUFFERS: gl.constexpr,
    NUM_WARPS: gl.constexpr,
):
    a_desc = tma.make_tensor_descriptor(
        a_ptr, [M, K], [stride_am, 1], [BLOCK_M, BLOCK_K], A_LAYOUT
    )
    b_desc = tma.make_tensor_descriptor(
        b_ptr,
        [N, K] if TRANS_B else [K, N],
        [stride_bk, 1],
        B_SHAPE,
        B_LAYOUT,
    )
    c_desc = tma.make_tensor_descriptor(
        c_ptr, [M, N], [stride_cm, 1], [BLOCK_M, BLOCK_N], C_LAYOUT
    )

    a_bufs = gl.allocate_shared_memory(
        DTYPE, [NUM_BUFFERS, BLOCK_M, BLOCK_K], A_LAYOUT
    )
    b_bufs = gl.allocate_shared_memory(DTYPE, [NUM_BUFFERS] + B_SHAPE, B_LAYOUT)

    pid_m = gl.program_id(0)
    pid_n = gl.program_id(1)
    off_m = pid_m * BLOCK_M
    off_n = pid_n * BLOCK_N

    mma_layout: gl.constexpr = pick_wgmma_layout(DTYPE, BLOCK_M, BLOCK_N, NUM_WARPS)
    acc = warpgroup_mma_init(
        gl.zeros((BLOCK_M, BLOCK_N), dtype=gl.float32, layout=mma_layout)
    )

    bars = gl.allocate_shared_memory(
        gl.int64, [NUM_BUFFERS, 1], mbarrier.MBarrierLayout()
    )
    for i in gl.static_range(NUM_BUFFERS):
        mbarrier.init(bars.index(i), count=1)
    idx = 0
    phase = 0

    for k in range(0, K, BLOCK_K):
        a = a_bufs.index(idx)
        b = b_bufs.index(idx)
        bar = bars.index(idx)
        mbarrier.expect(bar, a_desc.block_type.nbytes + b_desc.block_type.nbytes)
        tma.async_copy_global_to_shared(a_desc, [off_m, k], bar, a)
        tma.async_copy_global_to_shared(
            b_desc, [off_n, k] if TRANS_B else [k, off_n], bar, b
        )
        mbarrier.wait(bar, phase=phase)

        if TRANS_B:
            b = b.permute((1, 0))
        acc = warpgroup_mma_wait(num_outstanding=0, deps=(acc,))
        acc = warpgroup_mma(a, b, acc, is_async=True)

        idx += 1
        if idx == NUM_BUFFERS:
            idx = 0
            phase ^= 1

    acc = warpgroup_mma_wait(num_outstanding=0, deps=(acc,))
    for i in gl.static_range(NUM_BUFFERS):
        mbarrier.invalidate(bars.index(i))

    c_smem = gl.allocate_shared_memory(DTYPE, [BLOCK_M, BLOCK_N], C_LAYOUT)
    c_smem.store(acc.to(DTYPE))
    fence_async_shared()
    tma.async_copy_shared_to_global(c_desc, [off_m, off_n], c_smem)
    tma.store_wait(pendings=0)

# config = {"BLOCK_K": 32, "BLOCK_M": 64, "BLOCK_N": 128, "arch": "sm_90", "dtype": "fp16", "num_buffers": 2, "num_warps": 8, "trans_b": 0}
# arch = sm_90


// ===== COMPILED SASS (sm_90a) =====

	.target	sm_90a

	.elftype	@"ET_EXEC"


//--------------------- .note.nv.tkinfo           --------------------------
	.section	.note.nv.tkinfo,"",@"SHT_NOTE"
	.sectionflags	@"SHF_NOTE_NV_TKINFO"
	.tkinfo
        /*0018*/ 	.word	0x00000002
        /*0030*/ 	.string	""
        /*0030*/ 	.string	"ptxas"
        /*0030*/ 	.string	"Cuda compilation tools, release 13.0, V13.0.88"
        /*0030*/ 	.string	"Build cuda_13.0.r13.0/compiler.36424714_0"
        /*0030*/ 	.string	"-v  -suppress-debug-info  -lineinfo  -arch sm_90a "



//--------------------- .note.nv.cuinfo           --------------------------
	.section	.note.nv.cuinfo,"",@"SHT_NOTE"
	.sectionflags	@"SHF_NOTE_NV_CUINFO"
        /*0018*/ 	.short	0x0002
        /*001a*/ 	.short	0x005a
        /*001c*/ 	.short	0x0082
	.zero		2


//--------------------- .nv.info                  --------------------------
	.section	.nv.info,"",@"SHT_CUDA_INFO"
	.align	4


	//----- nvinfo : EIATTR_REGCOUNT
	.align		4
        /*0000*/ 	.byte	0x04, 0x2f
        /*0002*/ 	.short	(.L_1 - .L_0)
	.align		4
.L_0:
        /*0004*/ 	.word	index@(gluon_wgmma)
        /*0008*/ 	.word	0x0000003a


	//----- nvinfo : EIATTR_FRAME_SIZE
	.align		4
.L_1:
        /*000c*/ 	.byte	0x04, 0x11
        /*000e*/ 	.short	(.L_3 - .L_2)
	.align		4
.L_2:
        /*0010*/ 	.word	index@(gluon_wgmma)
        /*0014*/ 	.word	0x00000000


	//----- nvinfo : EIATTR_MIN_STACK_SIZE
	.align		4
.L_3:
        /*0018*/ 	.byte	0x04, 0x12
        /*001a*/ 	.short	(.L_5 - .L_4)
	.align		4
.L_4:
        /*001c*/ 	.word	index@(gluon_wgmma)
        /*0020*/ 	.word	0x00000000
.L_5:


//--------------------- .nv.compat                --------------------------
	.section	.nv.compat,"",@"SHT_CUDA_COMPAT_INFO"
	.align	4
        /*0000*/ 	.byte	0x02, 0x09, 0x01, 0x00, 0x02, 0x02, 0x04, 0x00, 0x02, 0x05, 0x05, 0x00, 0x03, 0x07, 0x01, 0x01
        /*0010*/ 	.byte	0x02, 0x03, 0x03, 0x00, 0x02, 0x06, 0x01, 0x00, 0x04, 0x0b, 0x08, 0x00, 0x00, 0x00, 0x00, 0x00
        /*0020*/ 	.byte	0x00, 0x00, 0x00, 0x00


//--------------------- .nv.info.gluon_wgmma      --------------------------
	.section	.nv.info.gluon_wgmma,"",@"SHT_CUDA_INFO"
	.sectionflags	@""
	.align	4


	//----- nvinfo : EIATTR_CUDA_API_VERSION
	.align		4
        /*0000*/ 	.byte	0x04, 0x37
        /*0002*/ 	.short	(.L_7 - .L_6)
.L_6:
        /*0004*/ 	.word	0x00000082


	//----- nvinfo : EIATTR_KPARAM_INFO
	.align		4
.L_7:
        /*0008*/ 	.byte	0x04, 0x17
        /*000a*/ 	.short	(.L_9 - .L_8)
.L_8:
        /*000c*/ 	.word	0x00000000
        /*0010*/ 	.short	0x000a
        /*0012*/ 	.short	0x0048
        /*0014*/ 	.byte	0x00, 0xf4, 0x21, 0x00


	//----- nvinfo : EIATTR_KPARAM_INFO
	.align		4
.L_9:
        /*0018*/ 	.byte	0x04, 0x17
        /*001a*/ 	.short	(.L_11 - .L_10)
.L_10:
        /*001c*/ 	.word	0x00000000
        /*0020*/ 	.short	0x0009
        /*0022*/ 	.short	0x0040
        /*0024*/ 	.byte	0x00, 0xf4, 0x21, 0x00


	//----- nvinfo : EIATTR_KPARAM_INFO
	.align		4
.L_11:
        /*0028*/ 	.byte	0x04, 0x17
        /*002a*/ 	.short	(.L_13 - .L_12)
.L_12:
        /*002c*/ 	.word	0x00000000
        /*0030*/ 	.short	0x0008
        /*0032*/ 	.short	0x0038
        /*0034*/ 	.byte	0x00, 0xf0, 0x21, 0x00


	//----- nvinfo : EIATTR_KPARAM_INFO
	.align		4
.L_13:
        /*0038*/ 	.byte	0x04, 0x17
        /*003a*/ 	.short	(.L_15 - .L_14)
.L_14:
        /*003c*/ 	.word	0x00000000
        /*0040*/ 	.short	0x0007
        /*0042*/ 	.short	0x0030
        /*0044*/ 	.byte	0x00, 0xf0, 0x21, 0x00


	//----- nvinfo : EIATTR_KPARAM_INFO
	.align		4
.L_15:
        /*0048*/ 	.byte	0x04, 0x17
        /*004a*/ 	.short	(.L_17 - .L_16)
.L_16:
        /*004c*/ 	.word	0x00000000
        /*0050*/ 	.short	0x0006
        /*0052*/ 	.short	0x0028
        /*0054*/ 	.byte	0x00, 0xf0, 0x21, 0x00


	//----- nvinfo : EIATTR_KPARAM_INFO
	.align		4
.L_17:
        /*0058*/ 	.byte	0x04, 0x17
        /*005a*/ 	.short	(.L_19 - .L_18)
.L_18:
        /*005c*/ 	.word	0x00000000
        /*0060*/ 	.short	0x0005
        /*0062*/ 	.short	0x0020
        /*0064*/ 	.byte	0x00, 0xf0, 0x11, 0x00


	//----- nvinfo : EIATTR_KPARAM_INFO
	.align		4
.L_19:
        /*0068*/ 	.byte	0x04, 0x17
        /*006a*/ 	.short	(.L_21 - .L_20)
.L_20:
        /*006c*/ 	.word	0x00000000
        /*0070*/ 	.short	0x0004
        /*0072*/ 	.short	0x001c
        /*0074*/ 	.byte	0x00, 0xf0, 0x11, 0x00


	//----- nvinfo : EIATTR_KPARAM_INFO
	.align		4
.L_21:
        /*0078*/ 	.byte	0x04, 0x17
        /*007a*/ 	.short	(.L_23 - .L_22)
.L_22:
        /*007c*/ 	.word	0x00000000
        /*0080*/ 	.short	0x0003
        /*0082*/ 	.short	0x0018
        /*0084*/ 	.byte	0x00, 0xf0, 0x11, 0x00


	//----- nvinfo : EIATTR_KPARAM_INFO
	.align		4
.L_23:
        /*0088*/ 	.byte	0x04, 0x17
        /*008a*/ 	.short	(.L_25 - .L_24)
.L_24:
        /*008c*/ 	.word	0x00000000
        /*0090*/ 	.short	0x0002
        /*0092*/ 	.short	0x0010
        /*0094*/ 	.byte	0x00, 0xf4, 0x21, 0x00


	//----- nvinfo : EIATTR_KPARAM_INFO
	.align		4
.L_25:
        /*0098*/ 	.byte	0x04, 0x17
        /*009a*/ 	.short	(.L_27 - .L_26)
.L_26:
        /*009c*/ 	.word	0x00000000
        /*00a0*/ 	.short	0x0001
        /*00a2*/ 	.short	0x0008
        /*00a4*/ 	.byte	0x00, 0xf4, 0x21, 0x00


	//----- nvinfo : EIATTR_KPARAM_INFO
	.align		4
.L_27:
        /*00a8*/ 	.byte	0x04, 0x17
        /*00aa*/ 	.short	(.L_29 - .L_28)
.L_28:
        /*00ac*/ 	.word	0x00000000
        /*00b0*/ 	.short	0x0000
        /*00b2*/ 	.short	0x0000
        /*00b4*/ 	.byte	0x00, 0xf4, 0x21, 0x00


	//----- nvinfo : EIATTR_SPARSE_MMA_MASK
	.align		4
.L_29:
        /*00b8*/ 	.byte	0x03, 0x50
        /*00ba*/ 	.short	0x0000


	//----- nvinfo : EIATTR_MAXREG_COUNT
	.align		4
        /*00bc*/ 	.byte	0x03, 0x1b
        /*00be*/ 	.short	0x00ff


	//----- nvinfo : EIATTR_NUM_BARRIERS
	.align		4
        /*00c0*/ 	.byte	0x02, 0x4c
        /*00c2*/ 	.byte	0x01
	.zero		1


	//----- nvinfo : EIATTR_MERCURY_ISA_VERSION
	.align		4
        /*00c4*/ 	.byte	0x03, 0x5f
        /*00c6*/ 	.short	0x0101


	//----- nvinfo : EIATTR_INT_WARP_WIDE_INSTR_OFFSETS
	.align		4
        /*00c8*/ 	.byte	0x04, 0x31
        /*00ca*/ 	.short	(.L_31 - .L_30)


	//   ....[0]....
.L_30:
        /*00cc*/ 	.word	0x00001300


	//   ....[1]....
        /*00d0*/ 	.word	0x00001320


	//   ....[2]....
        /*00d4*/ 	.word	0x000013d0


	//   ....[3]....
        /*00d8*/ 	.word	0x000016c0


	//   ....[4]....
        /*00dc*/ 	.word	0x000016d0


	//   ....[5]....
        /*00e0*/ 	.word	0x00001700


	//   ....[6]....
        /*00e4*/ 	.word	0x00001770


	//   ....[7]....
        /*00e8*/ 	.word	0x00001cf0


	//   ....[8]....
        /*00ec*/ 	.word	0x00001d00


	//----- nvinfo : EIATTR_COOP_GROUP_MASK_REGIDS
	.align		4
.L_31:
        /*00f0*/ 	.byte	0x04, 0x29
        /*00f2*/ 	.short	(.L_33 - .L_32)


	//   ....[0]....
.L_32:
        /*00f4*/ 	.word	0xffffffff


	//   ....[1]....
        /*00f8*/ 	.word	0xffffffff


	//   ....[2]....
        /*00fc*/ 	.word	0xffffffff


	//----- nvinfo : EIATTR_COOP_GROUP_INSTR_OFFSETS
	.align		4
.L_33:
        /*0100*/ 	.byte	0x04, 0x28
        /*0102*/ 	.short	(.L_35 - .L_34)


	//   ....[0]....
.L_34:
        /*0104*/ 	.word	0x00000150


	//   ....[1]....
        /*0108*/ 	.word	0x00000720


	//   ....[2]....
        /*010c*/ 	.word	0x00000cd0


	//----- nvinfo : EIATTR_MBARRIER_INSTR_OFFSETS
	.align		4
.L_35:
        /*0110*/ 	.byte	0x04, 0x39
        /*0112*/ 	.short	(.L_37 - .L_36)


	//   ....[0]....
.L_36:
        /*0114*/ 	.word	0x00001470
        /*0118*/ 	.word	0x000000ff
        /*011c*/ 	.word	0x00006000
        /*0120*/ 	.short	0x0100
        /*0122*/ 	.byte	0x05
	.zero		1


	//   ....[1]....
        /*0124*/ 	.word	0x000014b0
        /*0128*/ 	.word	0x000000ff
        /*012c*/ 	.word	0x00006008
        /*0130*/ 	.short	0x0100
        /*0132*/ 	.byte	0x05
	.zero		1


	//   ....[2]....
        /*0134*/ 	.word	0x00001800
        /*0138*/ 	.word	0x000000ff
        /*013c*/ 	.word	0x00006000
        /*0140*/ 	.short	0x010a
        /*0142*/ 	.byte	0x0f
	.zero		1


	//   ....[3]....
        /*0144*/ 	.word	0x00001b60
        /*0148*/ 	.word	0x000000ff
        /*014c*/ 	.word	0x00006000
        /*0150*/ 	.short	0x0108
        /*0152*/ 	.byte	0x05
	.zero		1


	//   ....[4]....
        /*0154*/ 	.word	0x00001c80
        /*0158*/ 	.word	0x000000ff
        /*015c*/ 	.word	0x00006008
        /*0160*/ 	.short	0x0108
        /*0162*/ 	.byte	0x05
	.zero		1


	//   ....[5]....
        /*0164*/ 	.word	0x00001db0
        /*0168*/ 	.word	0x000000ff
        /*016c*/ 	.word	0x00006000
        /*0170*/ 	.short	0x010a
        /*0172*/ 	.byte	0x0f
	.zero		1


	//----- nvinfo : EIATTR_NUM_MBARRIERS
	.align		4
.L_37:
        /*0174*/ 	.byte	0x03, 0x38
        /*0176*/ 	.short	0x0002


	//----- nvinfo : EIATTR_EXIT_INSTR_OFFSETS
	.align		4
        /*0178*/ 	.byte	0x04, 0x1c
        /*017a*/ 	.short	(.L_39 - .L_38)


	//   ....[0]....
.L_38:
        /*017c*/ 	.word	0x00001da0


	//----- nvinfo : EIATTR_REQNTID
	.align		4
.L_39:
        /*0180*/ 	.byte	0x04, 0x10
        /*0182*/ 	.short	(.L_41 - .L_40)
.L_40:
        /*0184*/ 	.word	0x00000100
        /*0188*/ 	.word	0x00000001
        /*018c*/ 	.word	0x00000001


	//----- nvinfo : EIATTR_CRS_STACK_SIZE
	.align		4
.L_41:
        /*0190*/ 	.byte	0x04, 0x1e
        /*0192*/ 	.short	(.L_43 - .L_42)
.L_42:
        /*0194*/ 	.word	0x00000000


	//----- nvinfo : EIATTR_CBANK_PARAM_SIZE
	.align		4
.L_43:
        /*0198*/ 	.byte	0x03, 0x19
        /*019a*/ 	.short	0x0050


	//----- nvinfo : EIATTR_PARAM_CBANK
	.align		4
        /*019c*/ 	.byte	0x04, 0x0a
        /*019e*/ 	.short	(.L_45 - .L_44)
	.align		4
.L_44:
        /*01a0*/ 	.word	index@(.nv.constant0.gluon_wgmma)
        /*01a4*/ 	.short	0x0210
        /*01a6*/ 	.short	0x0050


	//----- nvinfo : EIATTR_SW_WAR
	.align		4
.L_45:
        /*01a8*/ 	.byte	0x04, 0x36
        /*01aa*/ 	.short	(.L_47 - .L_46)
.L_46:
        /*01ac*/ 	.word	0x00000008
.L_47:


//--------------------- .nv.callgraph             --------------------------
	.section	.nv.callgraph,"",@"SHT_CUDA_CALLGRAPH"
	.align	4
	.sectionentsize	8
	.align		4
        /*0000*/ 	.word	0x00000000
	.align		4
        /*0004*/ 	.word	0xffffffff
	.align		4
        /*0008*/ 	.word	0x00000000
	.align		4
        /*000c*/ 	.word	0xfffffffe
	.align		4
        /*0010*/ 	.word	0x00000000
	.align		4
        /*0014*/ 	.word	0xfffffffd
	.align		4
        /*0018*/ 	.word	0x00000000
	.align		4
        /*001c*/ 	.word	0xfffffffc


//--------------------- .text.gluon_wgmma         --------------------------
	.section	.text.gluon_wgmma,"ax",@progbits
	.align	128
        .global         gluon_wgmma
        .type           gluon_wgmma,@function
        .size           gluon_wgmma,(.L_x_52 - gluon_wgmma)
        .other          gluon_wgmma,@"STO_CUDA_ENTRY STV_DEFAULT"
gluon_wgmma:
.text.gluon_wgmma:
[----:B------:R-:W-:Y:S01]  /*0000*/  LDC R1, c[0x0][0x28] ;  /* 0x00000a00ff017b82 */ /* 0x000fe20000000800 */
[----:B------:R-:W1:Y:S07]  /*0010*/  S2R R0, SR_TID.X ;  /* 0x0000000000007919 */ /* 0x000e6e0000002100 */
[----:B------:R-:W2:Y:S01]  /*0020*/  S2UR UR4, SR_CgaCtaId ;  /* 0x00000000000479c3 */ /* 0x000ea20000008800 */
[----:B------:R-:W-:Y:S01]  /*0030*/  UMOV UR5, 0x400 ;  /* 0x0000040000057882 */ /* 0x000fe20000000000 */
[----:B------:R-:W-:Y:S01]  /*0040*/  ULDC UR7, c[0x0][0xc] ;  /* 0x0000030000077ab9 */ /* 0x000fe20000000800 */
[----:B------:R-:W-:Y:S01]  /*0050*/  ULDC.64 UR20, c[0x0][0x250] ;  /* 0x0000940000147ab9 */ /* 0x000fe20000000a00 */
[----:B------:R-:W-:Y:S04]  /*0060*/  BSSY B0, `(.L_x_0) ;  /* 0x000001e000007945 */ /* 0x000fe80003800000 */
[----:B------:R-:W3:Y:S08]  /*0070*/  LDC R2, c[0x0][0x228] ;  /* 0x00008a00ff027b82 */ /* 0x000ef00000000800 */
[----:B------:R-:W4:Y:S08]  /*0080*/  LDC R10, c[0x0][0x230] ;  /* 0x00008c00ff0a7b82 */ /* 0x000f300000000800 */
[----:B------:R-:W-:Y:S01]  /*0090*/  S2UR UR28, SR_CTAID.Y ;  /* 0x00000000001c79c3 */ /* 0x000fe20000002600 */
[----:B--2---:R-:W-:-:S03]  /*00a0*/  ULEA UR5, UR4, UR5, 0x18 ;  /* 0x0000000504057291 */ /* 0x004fc6000f8ec03f */
[----:B------:R-:W-:Y:S01]  /*00b0*/  ULDC UR4, c[0x0][0x10] ;  /* 0x0000040000047ab9 */ /* 0x000fe20000000800 */
[----:B-1----:R-:W-:-:S03]  /*00c0*/  LOP3.LUT R6, R0, 0xff, RZ, 0xc0, !PT ;  /* 0x000000ff00067812 */ /* 0x002fc600078ec0ff */
[----:B------:R-:W1:Y:S01]  /*00d0*/  S2UR UR6, SR_CTAID.Z ;  /* 0x00000000000679c3 */ /* 0x000e620000002700 */
[----:B---3--:R-:W-:Y:S01]  /*00e0*/  VIADD R2, R2, 0xffffffff ;  /* 0xffffffff02027836 */ /* 0x008fe20000000000 */
[C---:B------:R-:W-:Y:S02]  /*00f0*/  ISETP.GE.U32.AND P0, PT, R6.reuse, 0x20, PT ;  /* 0x000000200600780c */ /* 0x040fe40003f06070 */
[C---:B------:R-:W-:Y:S02]  /*0100*/  ISETP.NE.U32.AND P2, PT, R6.reuse, RZ, PT ;  /* 0x000000ff0600720c */ /* 0x040fe40003f45070 */
[----:B------:R-:W-:Y:S02]  /*0110*/  LEA R14, R6, UR5, 0x2 ;  /* 0x00000005060e7c11 */ /* 0x000fe4000f8e10ff */
[----:B------:R-:W2:Y:S01]  /*0120*/  S2UR UR29, SR_CTAID.X ;  /* 0x00000000001d79c3 */ /* 0x000ea20000002500 */
[----:B----4-:R-:W-:-:S06]  /*0130*/  VIADD R11, R10, 0xffffffff ;  /* 0xffffffff0a0b7836 */ /* 0x010fcc0000000000 */
[----:B------:R3:W-:Y:S01]  /*0140*/  @!P0 STS [R14], RZ ;  /* 0x000000ff0e008388 */ /* 0x0007e20000000800 */
[----:B------:R-:W-:-:S03]  /*0150*/  NOP ;  /* 0x0000000000007918 */ /* 0x000fc60000000000 */
[----:B------:R3:W-:Y:S01]  /*0160*/  @!P2 STS [UR5+0x24], R2 ;  /* 0x00002402ff00a988 */ /* 0x0007e20008000805 */
[----:B-1----:R-:W-:-:S03]  /*0170*/  UIMAD UR4, UR6, UR4, UR28 ;  /* 0x00000004060472a4 */ /* 0x002fc6000f8e021c */
[----:B------:R3:W-:Y:S01]  /*0180*/  @!P2 STS [UR5+0x20], R11 ;  /* 0x0000200bff00a988 */ /* 0x0007e20008000805 */
[----:B--2---:R-:W-:-:S04]  /*0190*/  UIMAD UR4, UR4, UR7, UR29 ;  /* 0x00000007040472a4 */ /* 0x004fc8000f8e021d */
[----:B------:R-:W-:-:S04]  /*01a0*/  UIMAD UR4, UR4, 0x180, URZ ;  /* 0x00000180040478a4 */ /* 0x000fc8000f8e023f */
[----:B------:R-:W-:-:S04]  /*01b0*/  UIADD3 UR16, UP0, UR4, UR20, URZ ;  /* 0x0000001404107290 */ /* 0x000fc8000ff1e03f */
[----:B------:R-:W-:Y:S01]  /*01c0*/  ULEA.HI.X.SX32 UR17, UR4, UR21, 0x1, UP0 ;  /* 0x0000001504117291 */ /* 0x000fe200080f0e3f */
[----:B---3--:R-:W-:Y:S11]  /*01d0*/  @P2 BRA `(.L_x_1) ;  /* 0x0000000000182947 */ /* 0x008ff60003800000 */
[----:B------:R-:W1:Y:S01]  /*01e0*/  LDS R3, [UR5+0x8] ;  /* 0x00000805ff037984 */ /* 0x000e620008000800 */
[----:B------:R-:W2:Y:S01]  /*01f0*/  LDC.64 R8, c[0x0][0x210] ;  /* 0x00008400ff087b82 */ /* 0x000ea20000000a00 */
[----:B------:R-:W-:Y:S02]  /*0200*/  IMAD.MOV.U32 R4, RZ, RZ, 0x70 ;  /* 0x00000070ff047424 */ /* 0x000fe400078e00ff */
[----:B--2---:R2:W-:Y:S03]  /*0210*/  STS.64 [UR5], R8 ;  /* 0x00000008ff007988 */ /* 0x0045e60008000a05 */
[----:B-1----:R-:W-:-:S05]  /*0220*/  LOP3.LUT R3, R3, 0x10, R4, 0xd8, !PT ;  /* 0x0000001003037812 */ /* 0x002fca00078ed804 */
[----:B------:R2:W-:Y:S02]  /*0230*/  STS [UR5+0x8], R3 ;  /* 0x00000803ff007988 */ /* 0x0005e40008000805 */
.L_x_1:
[----:B------:R-:W-:Y:S05]  /*0240*/  BSYNC B0 ;  /* 0x0000000000007941 */ /* 0x000fea0003800000 */
.L_x_0:
[----:B------:R-:W-:Y:S04]  /*0250*/  BSSY B0, `(.L_x_2) ;  /* 0x000000a000007945 */ /* 0x000fe80003800000 */
[----:B------:R-:W-:Y:S05]  /*0260*/  @P2 BRA `(.L_x_3) ;  /* 0x0000000000202947 */ /* 0x000fea0003800000 */
[----:B--2---:R-:W1:Y:S01]  /*0270*/  LDS R3, [UR5+0x34] ;  /* 0x00003405ff037984 */ /* 0x004e620008000800 */
[----:B------:R-:W-:Y:S02]  /*0280*/  IMAD.MOV.U32 R4, RZ, RZ, 0x1f000000 ;  /* 0x1f000000ff047424 */ /* 0x000fe400078e00ff */
[----:B------:R-:W-:Y:S01]  /*0290*/  @!P2 IMAD.MOV.U32 R5, RZ, RZ, 0x3f ;  /* 0x0000003fff05a424 */ /* 0x000fe200078e00ff */
[----:B------:R-:W2:Y:S02]  /*02a0*/  @!P2 LDS R8, [UR5+0x38] ;  /* 0x00003805ff08a984 */ /* 0x000ea40008000800 */
[----:B-1----:R-:W-:Y:S02]  /*02b0*/  LOP3.LUT R3, R3, 0xff000000, R4, 0xb8, !PT ;  /* 0xff00000003037812 */ /* 0x002fe400078eb804 */
[----:B--2---:R-:W-:-:S03]  /*02c0*/  @!P2 LOP3.LUT R4, R8, 0xff, R5, 0xb8, !PT ;  /* 0x000000ff0804a812 */ /* 0x004fc600078eb805 */
[----:B------:R1:W-:Y:S04]  /*02d0*/  STS [UR5+0x34], R3 ;  /* 0x00003403ff007988 */ /* 0x0003e80008000805 */
[----:B------:R1:W-:Y:S02]  /*02e0*/  @!P2 STS [UR5+0x38], R4 ;  /* 0x00003804ff00a988 */ /* 0x0003e40008000805 */
.L_x_3:
[----:B------:R-:W-:Y:S05]  /*02f0*/  BSYNC B0 ;  /* 0x0000000000007941 */ /* 0x000fea0003800000 */
.L_x_2:
[----:B------:R-:W-:Y:S04]  /*0300*/  BSSY B0, `(.L_x_4) ;  /* 0x000000e000007945 */ /* 0x000fe80003800000 */
[----:B------:R-:W-:Y:S05]  /*0310*/  @P2 BRA `(.L_x_5) ;  /* 0x0000000000302947 */ /* 0x000fea0003800000 */
[----:B-1----:R-:W1:Y:S01]  /*0320*/  LDS R4, [UR5+0x34] ;  /* 0x00003405ff047984 */ /* 0x002e620008000800 */
[----:B------:R-:W3:Y:S03]  /*0330*/  LDC.64 R12, c[0x0][0x238] ;  /* 0x00008e00ff0c7b82 */ /* 0x000ee60000000a00 */
[----:B--2---:R-:W2:Y:S01]  /*0340*/  LDS R3, [UR5+0x1c] ;  /* 0x00001c05ff037984 */ /* 0x004ea20008000800 */
[C---:B---3--:R-:W-:Y:S01]  /*0350*/  SHF.L.U64.HI R8, R12.reuse, 0x1, R13 ;  /* 0x000000010c087819 */ /* 0x048fe2000001020d */
[----:B------:R-:W-:-:S03]  /*0360*/  IMAD.SHL.U32 R5, R12, 0x2, RZ ;  /* 0x000000020c057824 */ /* 0x000fc600078e00ff */
[--C-:B------:R-:W-:Y:S02]  /*0370*/  SHF.R.U32.HI R12, RZ, 0x4, R8.reuse ;  /* 0x00000004ff0c7819 */ /* 0x100fe40000011608 */
[----:B------:R-:W-:-:S05]  /*0380*/  SHF.R.U64 R5, R5, 0x4, R8 ;  /* 0x0000000405057819 */ /* 0x000fca0000001208 */
[----:B------:R3:W-:Y:S01]  /*0390*/  STS [UR5+0xc], R5 ;  /* 0x00000c05ff007988 */ /* 0x0007e20008000805 */
[----:B-1----:R-:W-:Y:S02]  /*03a0*/  LOP3.LUT R4, R4, 0x7, RZ, 0xb8, !PT ;  /* 0x0000000704047812 */ /* 0x002fe400078eb8ff */
[----:B--2---:R-:W-:-:S03]  /*03b0*/  LOP3.LUT R3, R3, 0xf, R12, 0xb8, !PT ;  /* 0x0000000f03037812 */ /* 0x004fc600078eb80c */
[----:B------:R3:W-:Y:S04]  /*03c0*/  STS [UR5+0x34], R4 ;  /* 0x00003404ff007988 */ /* 0x0007e80008000805 */
[----:B------:R3:W-:Y:S02]  /*03d0*/  STS [UR5+0x1c], R3 ;  /* 0x00001c03ff007988 */ /* 0x0007e40008000805 */
.L_x_5:
[----:B------:R-:W-:Y:S05]  /*03e0*/  BSYNC B0 ;  /* 0x0000000000007941 */ /* 0x000fea0003800000 */
.L_x_4:
[----:B------:R-:W-:Y:S04]  /*03f0*/  BSSY B1, `(.L_x_6) ;  /* 0x000001b000017945 */ /* 0x000fe80003800000 */
[----:B------:R-:W-:Y:S01]  /*0400*/  BSSY B0, `(.L_x_7) ;  /* 0x0000016000007945 */ /* 0x000fe20003800000 */
[----:B------:R-:W-:-:S03]  /*0410*/  IMAD.MOV.U32 R7, RZ, RZ, RZ ;  /* 0x000000ffff077224 */ /* 0x000fc600078e00ff */
[----:B------:R-:W-:Y:S05]  /*0420*/  @P2 BRA `(.L_x_8) ;  /* 0x0000000000202947 */ /* 0x000fea0003800000 */
[----:B-123--:R-:W1:Y:S02]  /*0430*/  LDS R3, [UR5+0x34] ;  /* 0x00003405ff037984 */ /* 0x00ee640008000800 */
[----:B-1----:R-:W-:-:S05]  /*0440*/  LOP3.LUT R3, R3, 0x38, RZ, 0xb8, !PT ;  /* 0x0000003803037812 */ /* 0x002fca00078eb8ff */
[----:B------:R1:W-:Y:S01]  /*0450*/  STS [UR5+0x34], R3 ;  /* 0x00003403ff007988 */ /* 0x0003e20008000805 */
[----:B------:R-:W-:Y:S05]  /*0460*/  @P2 BRA `(.L_x_9) ;  /* 0x0000000000202947 */ /* 0x000fea0003800000 */
[----:B-1----:R-:W1:Y:S01]  /*0470*/  LDS R3, [UR5+0x8] ;  /* 0x00000805ff037984 */ /* 0x002e620008000800 */
[----:B------:R-:W-:-:S05]  /*0480*/  IMAD.MOV.U32 R4, RZ, RZ, 0x780 ;  /* 0x00000780ff047424 */ /* 0x000fca00078e00ff */
[----:B-1----:R-:W-:-:S05]  /*0490*/  LOP3.LUT R3, R3, 0x300, R4, 0xd8, !PT ;  /* 0x0000030003037812 */ /* 0x002fca00078ed804 */
[----:B------:R4:W-:Y:S02]  /*04a0*/  STS [UR5+0x8], R3 ;  /* 0x00000803ff007988 */ /* 0x0009e40008000805 */
.L_x_8:
[----:B------:R-:W-:Y:S05]  /*04b0*/  @P2 BRA `(.L_x_10) ;  /* 0x0000000000282947 */ /* 0x000fea0003800000 */
[----:B-1234-:R-:W1:Y:S02]  /*04c0*/  LDS R3, [UR5+0x8] ;  /* 0x00000805ff037984 */ /* 0x01ee640008000800 */
[----:B-1----:R-:W-:-:S05]  /*04d0*/  LOP3.LUT R3, R3, 0x1800, RZ, 0xb8, !PT ;  /* 0x0000180003037812 */ /* 0x002fca00078eb8ff */
[----:B------:R2:W-:Y:S02]  /*04e0*/  STS [UR5+0x8], R3 ;  /* 0x00000803ff007988 */ /* 0x0005e40008000805 */
.L_x_9:
[----:B------:R-:W-:Y:S05]  /*04f0*/  @P2 BREAK B0 ;  /* 0x0000000000002942 */ /* 0x000fea0003800000 */
[----:B------:R-:W-:Y:S05]  /*0500*/  @P2 BRA `(.L_x_11) ;  /* 0x0000000000242947 */ /* 0x000fea0003800000 */
[----:B------:R-:W3:Y:S01]  /*0510*/  LDS R4, [UR5+0x8] ;  /* 0x00000805ff047984 */ /* 0x000ee20008000800 */
[----:B-12---:R-:W-:-:S05]  /*0520*/  IMAD.MOV.U32 R3, RZ, RZ, 0x6000 ;  /* 0x00006000ff037424 */ /* 0x006fca00078e00ff */
[----:B---3--:R-:W-:-:S04]  /*0530*/  LOP3.LUT R3, R4, 0x4000, R3, 0xd8, !PT ;  /* 0x0000400004037812 */ /* 0x008fc800078ed803 */
[----:B------:R-:W-:-:S05]  /*0540*/  LOP3.LUT R3, R3, 0x400000, RZ, 0xb8, !PT ;  /* 0x0040000003037812 */ /* 0x000fca00078eb8ff */
[----:B------:R5:W-:Y:S02]  /*0550*/  STS [UR5+0x8], R3 ;  /* 0x00000803ff007988 */ /* 0x000be40008000805 */
.L_x_10:
[----:B------:R-:W-:Y:S05]  /*0560*/  BSYNC B0 ;  /* 0x0000000000007941 */ /* 0x000fea0003800000 */
.L_x_7:
[----:B-12345:R-:W1:Y:S02]  /*0570*/  @!P2 LDS R3, [UR5+0x8] ;  /* 0x00000805ff03a984 */ /* 0x03ee640008000800 */
[----:B-1----:R-:W-:-:S05]  /*0580*/  @!P2 LOP3.LUT R3, R3, 0x8000, RZ, 0xb8, !PT ;  /* 0x000080000303a812 */ /* 0x002fca00078eb8ff */
[----:B------:R3:W-:Y:S02]  /*0590*/  @!P2 STS [UR5+0x8], R3 ;  /* 0x00000803ff00a988 */ /* 0x0007e40008000805 */
.L_x_11:
[----:B------:R-:W-:Y:S05]  /*05a0*/  BSYNC B1 ;  /* 0x0000000000017941 */ /* 0x000fea0003800000 */
.L_x_6:
[----:B------:R-:W-:Y:S05]  /*05b0*/  WARPSYNC.ALL ;  /* 0x0000000000007948 */ /* 0x000fea0003800000 */
[----:B-123--:R-:W1:Y:S02]  /*05c0*/  LDC R3, c[0x0][0x22c] ;  /* 0x00008b00ff037b82 */ /* 0x00ee640000000800 */
[----:B-1----:R-:W-:Y:S01]  /*05d0*/  VIADD R3, R3, 0xffffffff ;  /* 0xffffffff03037836 */ /* 0x002fe20000000000 */
[----:B------:R-:W-:Y:S06]  /*05e0*/  @P0 BRA `(.L_x_12) ;  /* 0x0000000000280947 */ /* 0x000fec0003800000 */
[----:B------:R-:W1:Y:S01]  /*05f0*/  S2R R4, SR_LANEID ;  /* 0x0000000000047919 */ /* 0x000e620000000000 */
[----:B------:R-:W-:Y:S05]  /*0600*/  WARPSYNC.ALL ;  /* 0x0000000000007948 */ /* 0x000fea0003800000 */
[----:B-1----:R-:W-:-:S05]  /*0610*/  IMAD.SHL.U32 R8, R4, 0x4, RZ ;  /* 0x0000000404087824 */ /* 0x002fca00078e00ff */
[----:B------:R-:W1:Y:S01]  /*0620*/  LDS R9, [R8+UR5] ;  /* 0x0000000508097984 */ /* 0x000e620008000800 */
[----:B------:R-:W-:-:S05]  /*0630*/  IADD3 R4, P1, R8, UR16, RZ ;  /* 0x0000001008047c10 */ /* 0x000fca000ff3e0ff */
[----:B------:R-:W-:-:S05]  /*0640*/  IMAD.X R5, RZ, RZ, UR17, P1 ;  /* 0x00000011ff057e24 */ /* 0x000fca00088e06ff */
[----:B-1----:R1:W2:Y:S01]  /*0650*/  ATOMG.E.EXCH.STRONG.GPU PT, RZ, [R4], R9 ;  /* 0x0000000904ff73a8 */ /* 0x0022a200041ee100 */
[----:B------:R-:W-:-:S04]  /*0660*/  DEPBAR {5,4,3,2,1,0} ;  /* 0x0000003f0000791a */ /* 0x000fc80000000000 */
[----:B------:R1:W-:Y:S01]  /*0670*/  UTMACCTL.IV [UR16] ;  /* 0x00000000100079b9 */ /* 0x0003e20008000000 */
[----:B------:R-:W-:Y:S01]  /*0680*/  NOP ;  /* 0x0000000000007918 */ /* 0x000fe20000000000 */
.L_x_12:
[----:B------:R-:W-:Y:S05]  /*0690*/  @P0 BRA `(.L_x_13) ;  /* 0x00000000000c0947 */ /* 0x000fea0003800000 */
[----:B------:R0:W-:Y:S01]  /*06a0*/  UTMACMDFLUSH ;  /* 0x00000000000079b7 */ /* 0x0001e20000000000 */
[----:B------:R-:W-:Y:S05]  /*06b0*/  @P0 BRA `(.L_x_13) ;  /* 0x0000000000040947 */ /* 0x000fea0003800000 */
[----:B------:R-:W-:-:S04]  /*06c0*/  DEPBAR.LE SB0, 0x0 ;  /* 0x000080000000791a */ /* 0x000fc80000000000 */
.L_x_13:
[----:B------:R-:W-:Y:S05]  /*06d0*/  WARPSYNC.ALL ;  /* 0x0000000000007948 */ /* 0x000fea0003800000 */
[----:B--2---:R-:W-:Y:S06]  /*06e0*/  BAR.SYNC.DEFER_BLOCKING 0x0 ;  /* 0x0000000000007b1d */ /* 0x004fec0000010000 */
[----:B------:R-:W-:Y:S02]  /*06f0*/  BSSY B1, `(.L_x_14) ;  /* 0x000000b000017945 */ /* 0x000fe40003800000 */
[----:B------:R-:W-:Y:S06]  /*0700*/  BAR.SYNC.DEFER_BLOCKING 0x0 ;  /* 0x0000000000007b1d */ /* 0x000fec0000010000 */
[----:B------:R2:W-:Y:S01]  /*0710*/  @!P0 STS [R14], RZ ;  /* 0x000000ff0e008388 */ /* 0x0005e20000000800 */
[----:B------:R-:W-:Y:S01]  /*0720*/  NOP ;  /* 0x0000000000007918 */ /* 0x000fe20000000000 */
[----:B------:R-:W-:Y:S05]  /*0730*/  @P2 BRA `(.L_x_15) ;  /* 0x0000000000182947 */ /* 0x000fea0003800000 */
[----:B-1----:R-:W1:Y:S01]  /*0740*/  LDS R4, [UR5+0x8] ;  /* 0x00000805ff047984 */ /* 0x002e620008000800 */
[----:B------:R-:W3:Y:S01]  /*0750*/  LDC.64 R8, c[0x0][0x218] ;  /* 0x00008600ff087b82 */ /* 0x000ee20000000a00 */
[----:B------:R-:W-:Y:S02]  /*0760*/  IMAD.MOV.U32 R5, RZ, RZ, 0x70 ;  /* 0x00000070ff057424 */ /* 0x000fe400078e00ff */
[----:B---3--:R3:W-:Y:S03]  /*0770*/  STS.64 [UR5], R8 ;  /* 0x00000008ff007988 */ /* 0x0087e60008000a05 */
[----:B-1----:R-:W-:-:S05]  /*0780*/  LOP3.LUT R4, R4, 0x10, R5, 0xd8, !PT ;  /* 0x0000001004047812 */ /* 0x002fca00078ed805 */
[----:B------:R3:W-:Y:S02]  /*0790*/  STS [UR5+0x8], R4 ;  /* 0x00000804ff007988 */ /* 0x0007e40008000805 */
.L_x_15:
[----:B-1----:R-:W-:Y:S05]  /*07a0*/  BSYNC B1 ;  /* 0x0000000000017941 */ /* 0x002fea0003800000 */
.L_x_14:
[----:B------:R-:W-:Y:S04]  /*07b0*/  BSSY B1, `(.L_x_16) ;  /* 0x000000a000017945 */ /* 0x000fe80003800000 */
[----:B------:R-:W-:Y:S05]  /*07c0*/  @P2 BRA `(.L_x_17) ;  /* 0x0000000000202947 */ /* 0x000fea0003800000 */
[----:B---3--:R-:W1:Y:S01]  /*07d0*/  LDS R4, [UR5+0x34] ;  /* 0x00003405ff047984 */ /* 0x008e620008000800 */
[----:B------:R-:W-:Y:S02]  /*07e0*/  IMAD.MOV.U32 R5, RZ, RZ, 0x3f000000 ;  /* 0x3f000000ff057424 */ /* 0x000fe400078e00ff */
[----:B------:R-:W-:Y:S01]  /*07f0*/  @!P2 IMAD.MOV.U32 R8, RZ, RZ, 0x1f ;  /* 0x0000001fff08a424 */ /* 0x000fe200078e00ff */
[----:B------:R-:W3:Y:S02]  /*0800*/  @!P2 LDS R9, [UR5+0x38] ;  /* 0x00003805ff09a984 */ /* 0x000ee40008000800 */
[----:B-1----:R-:W-:Y:S02]  /*0810*/  LOP3.LUT R4, R4, 0xff000000, R5, 0xb8, !PT ;  /* 0xff00000004047812 */ /* 0x002fe400078eb805 */
[----:B---3--:R-:W-:-:S03]  /*0820*/  @!P2 LOP3.LUT R5, R9, 0xff, R8, 0xb8, !PT ;  /* 0x000000ff0905a812 */ /* 0x008fc600078eb808 */
[----:B------:R1:W-:Y:S04]  /*0830*/  STS [UR5+0x34], R4 ;  /* 0x00003404ff007988 */ /* 0x0003e80008000805 */
[----:B------:R1:W-:Y:S02]  /*0840*/  @!P2 STS [UR5+0x38], R5 ;  /* 0x00003805ff00a988 */ /* 0x0003e40008000805 */
.L_x_17:
[----:B------:R-:W-:Y:S05]  /*0850*/  BSYNC B1 ;  /* 0x0000000000017941 */ /* 0x000fea0003800000 */
.L_x_16:
[----:B------:R-:W-:Y:S04]  /*0860*/  BSSY B1, `(.L_x_18) ;  /* 0x0000004000017945 */ /* 0x000fe80003800000 */
[----:B------:R-:W-:Y:S05]  /*0870*/  @P2 BRA `(.L_x_19) ;  /* 0x0000000000082947 */ /* 0x000fea0003800000 */
[----:B------:R4:W-:Y:S04]  /*0880*/  STS [UR5+0x24], R11 ;  /* 0x0000240bff007988 */ /* 0x0009e80008000805 */
[----:B------:R4:W-:Y:S02]  /*0890*/  STS [UR5+0x20], R3 ;  /* 0x00002003ff007988 */ /* 0x0009e40008000805 */
.L_x_19:
[----:B------:R-:W-:Y:S05]  /*08a0*/  BSYNC B1 ;  /* 0x0000000000017941 */ /* 0x000fea0003800000 */
.L_x_18:
[----:B------:R-:W-:Y:S04]  /*08b0*/  BSSY B1, `(.L_x_20) ;  /* 0x000000e000017945 */ /* 0x000fe80003800000 */
[----:B------:R-:W-:Y:S05]  /*08c0*/  @P2 BRA `(.L_x_21) ;  /* 0x0000000000302947 */ /* 0x000fea0003800000 */
[----:B-1----:R-:W1:Y:S01]  /*08d0*/  LDS R5, [UR5+0x34] ;  /* 0x00003405ff057984 */ /* 0x002e620008000800 */
[----:B---3--:R-:W3:Y:S03]  /*08e0*/  LDC.64 R8, c[0x0][0x240] ;  /* 0x00009000ff087b82 */ /* 0x008ee60000000a00 */
[----:B------:R-:W5:Y:S01]  /*08f0*/  LDS R4, [UR5+0x1c] ;  /* 0x00001c05ff047984 */ /* 0x000f620008000800 */
[C---:B---3--:R-:W-:Y:S01]  /*0900*/  SHF.L.U64.HI R9, R8.reuse, 0x1, R9 ;  /* 0x0000000108097819 */ /* 0x048fe20000010209 */
[----:B------:R-:W-:-:S03]  /*0910*/  IMAD.SHL.U32 R8, R8, 0x2, RZ ;  /* 0x0000000208087824 */ /* 0x000fc600078e00ff */
[--C-:B----4-:R-:W-:Y:S02]  /*0920*/  SHF.R.U32.HI R11, RZ, 0x4, R9.reuse ;  /* 0x00000004ff0b7819 */ /* 0x110fe40000011609 */
[----:B------:R-:W-:-:S05]  /*0930*/  SHF.R.U64 R8, R8, 0x4, R9 ;  /* 0x0000000408087819 */ /* 0x000fca0000001209 */
[----:B------:R3:W-:Y:S01]  /*0940*/  STS [UR5+0xc], R8 ;  /* 0x00000c08ff007988 */ /* 0x0007e20008000805 */
[----:B-1----:R-:W-:Y:S02]  /*0950*/  LOP3.LUT R5, R5, 0x7, RZ, 0xb8, !PT ;  /* 0x0000000705057812 */ /* 0x002fe400078eb8ff */
[----:B-----5:R-:W-:-:S03]  /*0960*/  LOP3.LUT R4, R4, 0xf, R11, 0xb8, !PT ;  /* 0x0000000f04047812 */ /* 0x020fc600078eb80b */
[----:B------:R3:W-:Y:S04]  /*0970*/  STS [UR5+0x34], R5 ;  /* 0x00003405ff007988 */ /* 0x0007e80008000805 */
[----:B------:R3:W-:Y:S02]  /*0980*/  STS [UR5+0x1c], R4 ;  /* 0x00001c04ff007988 */ /* 0x0007e40008000805 */
.L_x_21:
[----:B------:R-:W-:Y:S05]  /*0990*/  BSYNC B1 ;  /* 0x0000000000017941 */ /* 0x000fea0003800000 */
.L_x_20:
[----:B------:R-:W-:Y:S04]  /*09a0*/  BSSY B2, `(.L_x_22) ;  /* 0x000001a000027945 */ /* 0x000fe80003800000 */
[----:B------:R-:W-:Y:S04]  /*09b0*/  BSSY B1, `(.L_x_23) ;  /* 0x0000015000017945 */ /* 0x000fe80003800000 */
[----:B------:R-:W-:Y:S05]  /*09c0*/  @P2 BRA `(.L_x_24) ;  /* 0x0000000000202947 */ /* 0x000fea0003800000 */
[----:B-1-3--:R-:W1:Y:S02]  /*09d0*/  LDS R4, [UR5+0x34] ;  /* 0x00003405ff047984 */ /* 0x00ae640008000800 */
[----:B-1----:R-:W-:-:S05]  /*09e0*/  LOP3.LUT R4, R4, 0x38, RZ, 0xb8, !PT ;  /* 0x0000003804047812 */ /* 0x002fca00078eb8ff */
[----:B------:R1:W-:Y:S01]  /*09f0*/  STS [UR5+0x34], R4 ;  /* 0x00003404ff007988 */ /* 0x0003e20008000805 */
[----:B------:R-:W-:Y:S05]  /*0a00*/  @P2 BRA `(.L_x_25) ;  /* 0x0000000000202947 */ /* 0x000fea0003800000 */
[----:B-1----:R-:W1:Y:S01]  /*0a10*/  LDS R4, [UR5+0x8] ;  /* 0x00000805ff047984 */ /* 0x002e620008000800 */
[----:B------:R-:W-:-:S05]  /*0a20*/  IMAD.MOV.U32 R5, RZ, RZ, 0x780 ;  /* 0x00000780ff057424 */ /* 0x000fca00078e00ff */
[----:B-1----:R-:W-:-:S05]  /*0a30*/  LOP3.LUT R4, R4, 0x300, R5, 0xd8, !PT ;  /* 0x0000030004047812 */ /* 0x002fca00078ed805 */
[----:B------:R5:W-:Y:S02]  /*0a40*/  STS [UR5+0x8], R4 ;  /* 0x00000804ff007988 */ /* 0x000be40008000805 */
.L_x_24:
[----:B------:R-:W-:Y:S05]  /*0a50*/  @P2 BRA `(.L_x_26) ;  /* 0x0000000000282947 */ /* 0x000fea0003800000 */
[----:B-1-3-5:R-:W1:Y:S02]  /*0a60*/  LDS R4, [UR5+0x8] ;  /* 0x00000805ff047984 */ /* 0x02ae640008000800 */
[----:B-1----:R-:W-:-:S05]  /*0a70*/  LOP3.LUT R4, R4, 0x1800, RZ, 0xb8, !PT ;  /* 0x0000180004047812 */ /* 0x002fca00078eb8ff */
[----:B------:R3:W-:Y:S02]  /*0a80*/  STS [UR5+0x8], R4 ;  /* 0x00000804ff007988 */ /* 0x0007e40008000805 */
.L_x_25:
[----:B------:R-:W-:Y:S05]  /*0a90*/  @P2 BREAK B1 ;  /* 0x0000000000012942 */ /* 0x000fea0003800000 */
[----:B------:R-:W-:Y:S05]  /*0aa0*/  @P2 BRA `(.L_x_27) ;  /* 0x0000000000242947 */ /* 0x000fea0003800000 */
[----:B-1-3--:R-:W1:Y:S01]  /*0ab0*/  LDS R4, [UR5+0x8] ;  /* 0x00000805ff047984 */ /* 0x00ae620008000800 */
[----:B------:R-:W-:-:S05]  /*0ac0*/  IMAD.MOV.U32 R5, RZ, RZ, 0x6000 ;  /* 0x00006000ff057424 */ /* 0x000fca00078e00ff */
[----:B-1----:R-:W-:-:S04]  /*0ad0*/  LOP3.LUT R4, R4, 0x6000, R5, 0xd8, !PT ;  /* 0x0000600004047812 */ /* 0x002fc800078ed805 */
[----:B------:R-:W-:-:S05]  /*0ae0*/  LOP3.LUT R4, R4, 0x400000, RZ, 0xb8, !PT ;  /* 0x0040000004047812 */ /* 0x000fca00078eb8ff */
[----:B------:R1:W-:Y:S02]  /*0af0*/  STS [UR5+0x8], R4 ;  /* 0x00000804ff007988 */ /* 0x0003e40008000805 */
.L_x_26:
[----:B------:R-:W-:Y:S05]  /*0b00*/  BSYNC B1 ;  /* 0x0000000000017941 */ /* 0x000fea0003800000 */
.L_x_23:
[----:B-1-3-5:R-:W1:Y:S02]  /*0b10*/  @!P2 LDS R4, [UR5+0x8] ;  /* 0x00000805ff04a984 */ /* 0x02ae640008000800 */
[----:B-1----:R-:W-:-:S05]  /*0b20*/  @!P2 LOP3.LUT R4, R4, 0x8000, RZ, 0xb8, !PT ;  /* 0x000080000404a812 */ /* 0x002fca00078eb8ff */
[----:B------:R5:W-:Y:S02]  /*0b30*/  @!P2 STS [UR5+0x8], R4 ;  /* 0x00000804ff00a988 */ /* 0x000be40008000805 */
.L_x_27:
[----:B------:R-:W-:Y:S05]  /*0b40*/  BSYNC B2 ;  /* 0x0000000000027941 */ /* 0x000fea0003800000 */
.L_x_22:
[----:B------:R-:W-:Y:S05]  /*0b50*/  WARPSYNC.ALL ;  /* 0x0000000000007948 */ /* 0x000fea0003800000 */
[----:B------:R-:W-:-:S04]  /*0b60*/  UIADD3 UR19, UR4, 0x80, URZ ;  /* 0x0000008004137890 */ /* 0x000fc8000fffe03f */
[----:B------:R-:W-:-:S04]  /*0b70*/  UIADD3 UR18, UP0, UR19, UR20, URZ ;  /* 0x0000001413127290 */ /* 0x000fc8000ff1e03f */
[----:B------:R-:W-:Y:S01]  /*0b80*/  ULEA.HI.X.SX32 UR19, UR19, UR21, 0x1, UP0 ;  /* 0x0000001513137291 */ /* 0x000fe200080f0e3f */
[----:B------:R-:W-:Y:S11]  /*0b90*/  @P0 BRA `(.L_x_28) ;  /* 0x0000000000280947 */ /* 0x000ff60003800000 */
[----:B-1-3-5:R-:W1:Y:S01]  /*0ba0*/  S2R R4, SR_LANEID ;  /* 0x0000000000047919 */ /* 0x02ae620000000000 */
[----:B------:R-:W-:Y:S05]  /*0bb0*/  WARPSYNC.ALL ;  /* 0x0000000000007948 */ /* 0x000fea0003800000 */
[----:B-1----:R-:W-:-:S05]  /*0bc0*/  IMAD.SHL.U32 R8, R4, 0x4, RZ ;  /* 0x0000000404087824 */ /* 0x002fca00078e00ff */
[----:B------:R-:W1:Y:S01]  /*0bd0*/  LDS R9, [R8+UR5] ;  /* 0x0000000508097984 */ /* 0x000e620008000800 */
[----:B------:R-:W-:-:S05]  /*0be0*/  IADD3 R4, P1, R8, UR18, RZ ;  /* 0x0000001208047c10 */ /* 0x000fca000ff3e0ff */
[----:B------:R-:W-:-:S05]  /*0bf0*/  IMAD.X R5, RZ, RZ, UR19, P1 ;  /* 0x00000013ff057e24 */ /* 0x000fca00088e06ff */
[----:B-1----:R1:W3:Y:S01]  /*0c00*/  ATOMG.E.EXCH.STRONG.GPU PT, RZ, [R4], R9 ;  /* 0x0000000904ff73a8 */ /* 0x0022e200041ee100 */
[----:B------:R-:W-:-:S04]  /*0c10*/  DEPBAR {5,4,3,2,1,0} ;  /* 0x0000003f0000791a */ /* 0x000fc80000000000 */
[----:B------:R1:W-:Y:S01]  /*0c20*/  UTMACCTL.IV [UR18] ;  /* 0x00000000120079b9 */ /* 0x0003e20008000000 */
[----:B------:R-:W-:Y:S01]  /*0c30*/  NOP ;  /* 0x0000000000007918 */ /* 0x000fe20000000000 */
.L_x_28:
[----:B------:R-:W-:Y:S05]  /*0c40*/  @P0 BRA `(.L_x_29) ;  /* 0x00000000000c0947 */ /* 0x000fea0003800000 */
[----:B------:R0:W-:Y:S01]  /*0c50*/  UTMACMDFLUSH ;  /* 0x00000000000079b7 */ /* 0x0001e20000000000 */
[----:B------:R-:W-:Y:S05]  /*0c60*/  @P0 BRA `(.L_x_29) ;  /* 0x0000000000040947 */ /* 0x000fea0003800000 */
[----:B------:R-:W-:-:S04]  /*0c70*/  DEPBAR.LE SB0, 0x0 ;  /* 0x000080000000791a */ /* 0x000fc80000000000 */
.L_x_29:
[----:B------:R-:W-:Y:S05]  /*0c80*/  WARPSYNC.ALL ;  /* 0x0000000000007948 */ /* 0x000fea0003800000 */
[----:B---3--:R-:W-:Y:S06]  /*0c90*/  BAR.SYNC.DEFER_BLOCKING 0x0 ;  /* 0x0000000000007b1d */ /* 0x008fec0000010000 */
[----:B------:R-:W-:Y:S02]  /*0ca0*/  BSSY B2, `(.L_x_30) ;  /* 0x000000b000027945 */ /* 0x000fe40003800000 */
[----:B------:R-:W-:Y:S06]  /*0cb0*/  BAR.SYNC.DEFER_BLOCKING 0x0 ;  /* 0x0000000000007b1d */ /* 0x000fec0000010000 */
[----:B------:R3:W-:Y:S01]  /*0cc0*/  @!P0 STS [R14], RZ ;  /* 0x000000ff0e008388 */ /* 0x0007e20000000800 */
[----:B------:R-:W-:Y:S01]  /*0cd0*/  NOP ;  /* 0x0000000000007918 */ /* 0x000fe20000000000 */
[----:B------:R-:W-:Y:S05]  /*0ce0*/  @P2 BRA `(.L_x_31) ;  /* 0x0000000000182947 */ /* 0x000fea0003800000 */
[----:B-1---5:R-:W1:Y:S01]  /*0cf0*/  LDS R4, [UR5+0x8] ;  /* 0x00000805ff047984 */ /* 0x022e620008000800 */
[----:B------:R-:W5:Y:S01]  /*0d00*/  LDC.64 R8, c[0x0][0x220] ;  /* 0x00008800ff087b82 */ /* 0x000f620000000a00 */
[----:B------:R-:W-:Y:S02]  /*0d10*/  IMAD.MOV.U32 R5, RZ, RZ, 0x70 ;  /* 0x00000070ff057424 */ /* 0x000fe400078e00ff */
[----:B-----5:R5:W-:Y:S03]  /*0d20*/  STS.64 [UR5], R8 ;  /* 0x00000008ff007988 */ /* 0x020be60008000a05 */
[----:B-1----:R-:W-:-:S05]  /*0d30*/  LOP3.LUT R4, R4, 0x10, R5, 0xd8, !PT ;  /* 0x0000001004047812 */ /* 0x002fca00078ed805 */
[----:B------:R5:W-:Y:S02]  /*0d40*/  STS [UR5+0x8], R4 ;  /* 0x00000804ff007988 */ /* 0x000be40008000805 */
.L_x_31:
[----:B-1----:R-:W-:Y:S05]  /*0d50*/  BSYNC B2 ;  /* 0x0000000000027941 */ /* 0x002fea0003800000 */
.L_x_30:
[----:B------:R-:W-:Y:S04]  /*0d60*/  BSSY B3, `(.L_x_32) ;  /* 0x0000011000037945 */ /* 0x000fe80003800000 */
[----:B------:R-:W-:Y:S04]  /*0d70*/  BSSY B2, `(.L_x_33) ;  /* 0x000000e000027945 */ /* 0x000fe80003800000 */
[----:B------:R-:W-:Y:S05]  /*0d80*/  @P2 BRA `(.L_x_34) ;  /* 0x0000000000242947 */ /* 0x000fea0003800000 */
[----:B-----5:R-:W1:Y:S01]  /*0d90*/  LDS R4, [UR5+0x34] ;  /* 0x00003405ff047984 */ /* 0x020e620008000800 */
[----:B------:R-:W-:-:S05]  /*0da0*/  IMAD.MOV.U32 R5, RZ, RZ, 0x3f000000 ;  /* 0x3f000000ff057424 */ /* 0x000fca00078e00ff */
[----:B-1----:R-:W-:-:S05]  /*0db0*/  LOP3.LUT R4, R4, 0xff000000, R5, 0xb8, !PT ;  /* 0xff00000004047812 */ /* 0x002fca00078eb805 */
[----:B------:R1:W-:Y:S01]  /*0dc0*/  STS [UR5+0x34], R4 ;  /* 0x00003404ff007988 */ /* 0x0003e20008000805 */
[----:B------:R-:W-:Y:S05]  /*0dd0*/  @P2 BRA `(.L_x_35) ;  /* 0x00000000001c2947 */ /* 0x000fea0003800000 */
[----:B-1----:R-:W1:Y:S01]  /*0de0*/  LDS R4, [UR5+0x38] ;  /* 0x00003805ff047984 */ /* 0x002e620008000800 */
[----:B------:R-:W-:-:S05]  /*0df0*/  IMAD.MOV.U32 R5, RZ, RZ, 0x3f ;  /* 0x0000003fff057424 */ /* 0x000fca00078e00ff */
[----:B-1----:R-:W-:-:S05]  /*0e00*/  LOP3.LUT R4, R4, 0xff, R5, 0xb8, !PT ;  /* 0x000000ff04047812 */ /* 0x002fca00078eb805 */
[----:B------:R1:W-:Y:S02]  /*0e10*/  STS [UR5+0x38], R4 ;  /* 0x00003804ff007988 */ /* 0x0003e40008000805 */
.L_x_34:
[----:B------:R-:W-:Y:S05]  /*0e20*/  @P2 BREAK B2 ;  /* 0x0000000000022942 */ /* 0x000fea0003800000 */
[----:B------:R-:W-:Y:S05]  /*0e30*/  @P2 BRA `(.L_x_36) ;  /* 0x00000000000c2947 */ /* 0x000fea0003800000 */
[----:B------:R1:W-:Y:S02]  /*0e40*/  STS [UR5+0x20], R3 ;  /* 0x00002003ff007988 */ /* 0x0003e40008000805 */
.L_x_35:
[----:B------:R-:W-:Y:S05]  /*0e50*/  BSYNC B2 ;  /* 0x0000000000027941 */ /* 0x000fea0003800000 */
.L_x_33:
[----:B------:R1:W-:Y:S02]  /*0e60*/  @!P2 STS [UR5+0x24], R2 ;  /* 0x00002402ff00a988 */ /* 0x0003e40008000805 */
.L_x_36:
[----:B------:R-:W-:Y:S05]  /*0e70*/  BSYNC B3 ;  /* 0x0000000000037941 */ /* 0x000fea0003800000 */
.L_x_32:
[----:B------:R-:W-:Y:S05]  /*0e80*/  WARPSYNC.ALL ;  /* 0x0000000000007948 */ /* 0x000fea0003800000 */
[----:B------:R-:W-:Y:S04]  /*0e90*/  BSSY B3, `(.L_x_37) ;  /* 0x000000e000037945 */ /* 0x000fe80003800000 */
[----:B------:R-:W-:Y:S05]  /*0ea0*/  @P2 BRA `(.L_x_38) ;  /* 0x0000000000302947 */ /* 0x000fea0003800000 */
[----:B-1--4-:R-:W1:Y:S01]  /*0eb0*/  LDS R3, [UR5+0x34] ;  /* 0x00003405ff037984 */ /* 0x012e620008000800 */
[----:B-----5:R-:W4:Y:S03]  /*0ec0*/  LDC.64 R4, c[0x0][0x248] ;  /* 0x00009200ff047b82 */ /* 0x020f260000000a00 */
[----:B------:R-:W5:Y:S01]  /*0ed0*/  LDS R2, [UR5+0x1c] ;  /* 0x00001c05ff027984 */ /* 0x000f620008000800 */
[C---:B----4-:R-:W-:Y:S01]  /*0ee0*/  SHF.L.U64.HI R5, R4.reuse, 0x1, R5 ;  /* 0x0000000104057819 */ /* 0x050fe20000010205 */
[----:B------:R-:W-:-:S03]  /*0ef0*/  IMAD.SHL.U32 R4, R4, 0x2, RZ ;  /* 0x0000000204047824 */ /* 0x000fc600078e00ff */
[--C-:B------:R-:W-:Y:S02]  /*0f00*/  SHF.R.U32.HI R9, RZ, 0x4, R5.reuse ;  /* 0x00000004ff097819 */ /* 0x100fe40000011605 */
[----:B------:R-:W-:-:S05]  /*0f10*/  SHF.R.U64 R4, R4, 0x4, R5 ;  /* 0x0000000404047819 */ /* 0x000fca0000001205 */
[----:B------:R4:W-:Y:S01]  /*0f20*/  STS [UR5+0xc], R4 ;  /* 0x00000c04ff007988 */ /* 0x0009e20008000805 */
[----:B-1----:R-:W-:Y:S02]  /*0f30*/  LOP3.LUT R3, R3, 0x7, RZ, 0xb8, !PT ;  /* 0x0000000703037812 */ /* 0x002fe400078eb8ff */
[----:B-----5:R-:W-:-:S03]  /*0f40*/  LOP3.LUT R2, R2, 0xf, R9, 0xb8, !PT ;  /* 0x0000000f02027812 */ /* 0x020fc600078eb809 */
[----:B------:R4:W-:Y:S04]  /*0f50*/  STS [UR5+0x34], R3 ;  /* 0x00003403ff007988 */ /* 0x0009e80008000805 */
[----:B------:R4:W-:Y:S02]  /*0f60*/  STS [UR5+0x1c], R2 ;  /* 0x00001c02ff007988 */ /* 0x0009e40008000805 */
.L_x_38:
[----:B------:R-:W-:Y:S05]  /*0f70*/  BSYNC B3 ;  /* 0x0000000000037941 */ /* 0x000fea0003800000 */
.L_x_37:
[----:B------:R-:W-:Y:S04]  /*0f80*/  BSSY B3, `(.L_x_39) ;  /* 0x000001a000037945 */ /* 0x000fe80003800000 */
[----:B------:R-:W-:Y:S04]  /*0f90*/  BSSY B4, `(.L_x_40) ;  /* 0x0000015000047945 */ /* 0x000fe80003800000 */
[----:B------:R-:W-:Y:S05]  /*0fa0*/  @P2 BRA `(.L_x_41) ;  /* 0x0000000000202947 */ /* 0x000fea0003800000 */
[----:B-1--4-:R-:W1:Y:S02]  /*0fb0*/  LDS R2, [UR5+0x34] ;  /* 0x00003405ff027984 */ /* 0x012e640008000800 */
[----:B-1----:R-:W-:-:S05]  /*0fc0*/  LOP3.LUT R2, R2, 0x38, RZ, 0xb8, !PT ;  /* 0x0000003802027812 */ /* 0x002fca00078eb8ff */
[----:B------:R1:W-:Y:S01]  /*0fd0*/  STS [UR5+0x34], R2 ;  /* 0x00003402ff007988 */ /* 0x0003e20008000805 */
[----:B------:R-:W-:Y:S05]  /*0fe0*/  @P2 BRA `(.L_x_42) ;  /* 0x0000000000202947 */ /* 0x000fea0003800000 */
[----:B-1----:R-:W1:Y:S01]  /*0ff0*/  LDS R2, [UR5+0x8] ;  /* 0x00000805ff027984 */ /* 0x002e620008000800 */
[----:B------:R-:W-:-:S05]  /*1000*/  IMAD.MOV.U32 R3, RZ, RZ, 0x780 ;  /* 0x00000780ff037424 */ /* 0x000fca00078e00ff */
[----:B-1----:R-:W-:-:S05]  /*1010*/  LOP3.LUT R2, R2, 0x300, R3, 0xd8, !PT ;  /* 0x0000030002027812 */ /* 0x002fca00078ed803 */
[----:B------:R1:W-:Y:S02]  /*1020*/  STS [UR5+0x8], R2 ;  /* 0x00000802ff007988 */ /* 0x0003e40008000805 */
.L_x_41:
[----:B------:R-:W-:Y:S05]  /*1030*/  @P2 BRA `(.L_x_43) ;  /* 0x0000000000282947 */ /* 0x000fea0003800000 */
[----:B-1--4-:R-:W1:Y:S02]  /*1040*/  LDS R2, [UR5+0x8] ;  /* 0x00000805ff027984 */ /* 0x012e640008000800 */
[----:B-1----:R-:W-:-:S05]  /*1050*/  LOP3.LUT R2, R2, 0x1800, RZ, 0xb8, !PT ;  /* 0x0000180002027812 */ /* 0x002fca00078eb8ff */
[----:B------:R4:W-:Y:S02]  /*1060*/  STS [UR5+0x8], R2 ;  /* 0x00000802ff007988 */ /* 0x0009e40008000805 */
.L_x_42:
[----:B------:R-:W-:Y:S05]  /*1070*/  @P2 BREAK B4 ;  /* 0x0000000000042942 */ /* 0x000fea0003800000 */
[----:B------:R-:W-:Y:S05]  /*1080*/  @P2 BRA `(.L_x_44) ;  /* 0x0000000000242947 */ /* 0x000fea0003800000 */
[----:B-1--4-:R-:W1:Y:S01]  /*1090*/  LDS R2, [UR5+0x8] ;  /* 0x00000805ff027984 */ /* 0x012e620008000800 */
[----:B------:R-:W-:-:S05]  /*10a0*/  IMAD.MOV.U32 R3, RZ, RZ, 0x6000 ;  /* 0x00006000ff037424 */ /* 0x000fca00078e00ff */
[----:B-1----:R-:W-:-:S04]  /*10b0*/  LOP3.LUT R2, R2, 0x6000, R3, 0xd8, !PT ;  /* 0x0000600002027812 */ /* 0x002fc800078ed803 */
[----:B------:R-:W-:-:S05]  /*10c0*/  LOP3.LUT R2, R2, 0x400000, RZ, 0xb8, !PT ;  /* 0x0040000002027812 */ /* 0x000fca00078eb8ff */
[----:B------:R1:W-:Y:S02]  /*10d0*/  STS [UR5+0x8], R2 ;  /* 0x00000802ff007988 */ /* 0x0003e40008000805 */
.L_x_43:
[----:B------:R-:W-:Y:S05]  /*10e0*/  BSYNC B4 ;  /* 0x0000000000047941 */ /* 0x000fea0003800000 */
.L_x_40:
[----:B-1--4-:R-:W1:Y:S02]  /*10f0*/  @!P2 LDS R2, [UR5+0x8] ;  /* 0x00000805ff02a984 */ /* 0x012e640008000800 */
[----:B-1----:R-:W-:-:S05]  /*1100*/  @!P2 LOP3.LUT R2, R2, 0x8000, RZ, 0xb8, !PT ;  /* 0x000080000202a812 */ /* 0x002fca00078eb8ff */
[----:B------:R1:W-:Y:S02]  /*1110*/  @!P2 STS [UR5+0x8], R2 ;  /* 0x00000802ff00a988 */ /* 0x0003e40008000805 */
.L_x_44:
[----:B------:R-:W-:Y:S05]  /*1120*/  BSYNC B3 ;  /* 0x0000000000037941 */ /* 0x000fea0003800000 */
.L_x_39:
[----:B------:R-:W-:Y:S05]  /*1130*/  WARPSYNC.ALL ;  /* 0x0000000000007948 */ /* 0x000fea0003800000 */
[----:B------:R-:W-:Y:S01]  /*1140*/  UIADD3 UR4, UR4, 0x100, URZ ;  /* 0x0000010004047890 */ /* 0x000fe2000fffe03f */
[----:B------:R-:W-:Y:S01]  /*1150*/  ISETP.GE.AND P1, PT, R10, 0x1, PT ;  /* 0x000000010a00780c */ /* 0x000fe20003f26270 */
[----:B------:R-:W-:Y:S01]  /*1160*/  IMAD.MOV.U32 R24, RZ, RZ, RZ ;  /* 0x000000ffff187224 */ /* 0x000fe200078e00ff */
[----:B-----5:R-:W-:Y:S01]  /*1170*/  SHF.R.U32.HI R8, RZ, 0x5, R0 ;  /* 0x00000005ff087819 */ /* 0x020fe20000011600 */
[----:B------:R-:W-:-:S04]  /*1180*/  UIADD3 UR20, UP0, UR4, UR20, URZ ;  /* 0x0000001404147290 */ /* 0x000fc8000ff1e03f */
[----:B------:R-:W-:Y:S01]  /*1190*/  ULEA.HI.X.SX32 UR21, UR4, UR21, 0x1, UP0 ;  /* 0x0000001504157291 */ /* 0x000fe200080f0e3f */
[----:B------:R-:W-:Y:S11]  /*11a0*/  @P0 BRA `(.L_x_45) ;  /* 0x0000000000280947 */ /* 0x000ff60003800000 */
[----:B-1--4-:R-:W1:Y:S01]  /*11b0*/  S2R R2, SR_LANEID ;  /* 0x0000000000027919 */ /* 0x012e620000000000 */
[----:B------:R-:W-:Y:S05]  /*11c0*/  WARPSYNC.ALL ;  /* 0x0000000000007948 */ /* 0x000fea0003800000 */
[----:B-1----:R-:W-:-:S05]  /*11d0*/  IMAD.SHL.U32 R4, R2, 0x4, RZ ;  /* 0x0000000402047824 */ /* 0x002fca00078e00ff */
[----:B------:R-:W1:Y:S01]  /*11e0*/  LDS R5, [R4+UR5] ;  /* 0x0000000504057984 */ /* 0x000e620008000800 */
[----:B------:R-:W-:-:S05]  /*11f0*/  IADD3 R2, P3, R4, UR20, RZ ;  /* 0x0000001404027c10 */ /* 0x000fca000ff7e0ff */
[----:B------:R-:W-:-:S05]  /*1200*/  IMAD.X R3, RZ, RZ, UR21, P3 ;  /* 0x00000015ff037e24 */ /* 0x000fca00098e06ff */
[----:B-1----:R5:W4:Y:S01]  /*1210*/  ATOMG.E.EXCH.STRONG.GPU PT, RZ, [R2], R5 ;  /* 0x0000000502ff73a8 */ /* 0x002b2200041ee100 */
[----:B------:R-:W-:-:S04]  /*1220*/  DEPBAR {5,4,3,2,1,0} ;  /* 0x0000003f0000791a */ /* 0x000fc80000000000 */
[----:B------:R5:W-:Y:S01]  /*1230*/  UTMACCTL.IV [UR20] ;  /* 0x00000000140079b9 */ /* 0x000be20008000000 */
[----:B------:R-:W-:Y:S01]  /*1240*/  NOP ;  /* 0x0000000000007918 */ /* 0x000fe20000000000 */
.L_x_45:
[----:B------:R-:W-:Y:S05]  /*1250*/  @P0 BRA `(.L_x_46) ;  /* 0x00000000000c0947 */ /* 0x000fea0003800000 */
[----:B------:R0:W-:Y:S01]  /*1260*/  UTMACMDFLUSH ;  /* 0x00000000000079b7 */ /* 0x0001e20000000000 */
[----:B------:R-:W-:Y:S05]  /*1270*/  @P0 BRA `(.L_x_46) ;  /* 0x0000000000040947 */ /* 0x000fea0003800000 */
[----:B------:R-:W-:-:S04]  /*1280*/  DEPBAR.LE SB0, 0x0 ;  /* 0x000080000000791a */ /* 0x000fc80000000000 */
.L_x_46:
[----:B------:R-:W-:Y:S05]  /*1290*/  WARPSYNC.ALL ;  /* 0x0000000000007948 */ /* 0x000fea0003800000 */
[----:B----4-:R-:W-:Y:S01]  /*12a0*/  BAR.SYNC.DEFER_BLOCKING 0x0 ;  /* 0x0000000000007b1d */ /* 0x010fe20000010000 */
[----:B------:R-:W-:Y:S01]  /*12b0*/  R2UR UR23, R8 ;  /* 0x00000000081772ca */ /* 0x000fe200000e0000 */
[----:B------:R-:W-:Y:S01]  /*12c0*/  USHF.L.U32 UR22, UR28, 0x7, URZ ;  /* 0x000000071c167899 */ /* 0x000fe2000800063f */
[----:B------:R-:W-:Y:S01]  /*12d0*/  IMAD.MOV.U32 R25, RZ, RZ, RZ ;  /* 0x000000ffff197224 */ /* 0x000fe200078e00ff */
[----:B------:R-:W-:Y:S01]  /*12e0*/  USHF.L.U32 UR11, UR29, 0x6, URZ ;  /* 0x000000061d0b7899 */ /* 0x000fe2000800063f */
[----:B------:R-:W-:Y:S01]  /*12f0*/  CS2R R26, SRZ ;  /* 0x00000000001a7805 */ /* 0x000fe2000001ff00 */
[----:B------:R-:W-:Y:S01]  /*1300*/  VOTEU.ALL UP0, P2 ;  /* 0x00000000003f7886 */ /* 0x000fe20001000000 */
[----:B------:R-:W-:Y:S01]  /*1310*/  UMOV UR6, 0x1 ;  /* 0x0000000100067882 */ /* 0x000fe20000000000 */
[----:B------:R-:W-:Y:S01]  /*1320*/  VOTEU.ALL UP1, P2 ;  /* 0x00000000003f7886 */ /* 0x000fe20001020000 */
[----:B------:R-:W-:-:S02]  /*1330*/  CS2R R28, SRZ ;  /* 0x00000000001c7805 */ /* 0x000fc4000001ff00 */
[----:B------:R-:W-:Y:S01]  /*1340*/  CS2R R30, SRZ ;  /* 0x00000000001e7805 */ /* 0x000fe2000001ff00 */
[----:B------:R-:W-:-:S04]  /*1350*/  @!UP0 UIADD3 UR8, -UR6, 0x100000, URZ ;  /* 0x0010000006088890 */ /* 0x000fc8000fffe13f */
[----:B------:R-:W-:Y:S02]  /*1360*/  @!UP0 USHF.L.U32 UR9, UR8, 0xb, URZ ;  /* 0x0000000b08098899 */ /* 0x000fe4000800063f */
[----:B------:R-:W-:Y:S01]  /*1370*/  @!UP0 USHF.L.U32 UR8, UR8, 0x1, URZ ;  /* 0x0000000108088899 */ /* 0x000fe2000800063f */
[----:B------:R-:W-:Y:S01]  /*1380*/  CS2R R32, SRZ ;  /* 0x0000000000207805 */ /* 0x000fe2000001ff00 */
[----:B------:R-:W-:-:S04]  /*1390*/  @!UP0 UIADD3 UR6, -UR6, 0x100000, URZ ;  /* 0x0010000006068890 */ /* 0x000fc8000fffe13f */
[----:B------:R-:W-:Y:S02]  /*13a0*/  @!UP0 USHF.L.U32 UR7, UR6, 0xb, URZ ;  /* 0x0000000b06078899 */ /* 0x000fe4000800063f */
[----:B------:R-:W-:Y:S01]  /*13b0*/  @!UP0 USHF.L.U32 UR6, UR6, 0x1, URZ ;  /* 0x0000000106068899 */ /* 0x000fe2000800063f */
[----:B------:R-:W-:Y:S01]  /*13c0*/  CS2R R34, SRZ ;  /* 0x0000000000227805 */ /* 0x000fe2000001ff00 */
[----:B------:R-:W-:Y:S01]  /*13d0*/  VOTEU.ALL UP0, P2 ;  /* 0x00000000003f7886 */ /* 0x000fe20001000000 */
[----:B------:R-:W-:Y:S02]  /*13e0*/  CS2R R36, SRZ ;  /* 0x0000000000247805 */ /* 0x000fe4000001ff00 */
[----:B------:R-:W-:Y:S02]  /*13f0*/  CS2R R38, SRZ ;  /* 0x0000000000267805 */ /* 0x000fe4000001ff00 */
[----:B------:R-:W-:Y:S02]  /*1400*/  CS2R R40, SRZ ;  /* 0x0000000000287805 */ /* 0x000fe4000001ff00 */
[----:B------:R-:W-:-:S02]  /*1410*/  CS2R R42, SRZ ;  /* 0x00000000002a7805 */ /* 0x000fc4000001ff00 */
[----:B------:R-:W-:Y:S02]  /*1420*/  CS2R R44, SRZ ;  /* 0x00000000002c7805 */ /* 0x000fe4000001ff00 */
[----:B------:R-:W-:Y:S02]  /*1430*/  CS2R R46, SRZ ;  /* 0x00000000002e7805 */ /* 0x000fe4000001ff00 */
[----:B------:R-:W-:Y:S02]  /*1440*/  CS2R R48, SRZ ;  /* 0x0000000000307805 */ /* 0x000fe4000001ff00 */
[----:B------:R-:W-:Y:S01]  /*1450*/  CS2R R50, SRZ ;  /* 0x0000000000327805 */ /* 0x000fe2000001ff00 */
[----:B------:R-:W4:Y:S02]  /*1460*/  FENCE.VIEW.ASYNC.S ;  /* 0x00000000000073c6 */ /* 0x000f240000000000 */
[----:B----4-:R4:W1:Y:S02]  /*1470*/  @!UP0 SYNCS.EXCH.64 URZ, [UR5+0x6000], UR8 ;  /* 0x00600008053f85b2 */ /* 0x0108640008000100 */
[----:B-1----:R-:W-:Y:S01]  /*1480*/  BAR.SYNC.DEFER_BLOCKING 0x0 ;  /* 0x0000000000007b1d */ /* 0x002fe20000010000 */
[----:B------:R-:W-:-:S02]  /*1490*/  CS2R R52, SRZ ;  /* 0x0000000000347805 */ /* 0x000fc4000001ff00 */
[----:B------:R-:W-:-:S03]  /*14a0*/  CS2R R54, SRZ ;  /* 0x0000000000367805 */ /* 0x000fc6000001ff00 */
[----:B------:R4:W1:Y:S01]  /*14b0*/  @!UP1 SYNCS.EXCH.64 URZ, [UR5+0x6008], UR6 ;  /* 0x00600806053f95b2 */ /* 0x0008620008000100 */
[----:B------:R-:W-:Y:S05]  /*14c0*/  @!P1 BRA `(.L_x_47) ;  /* 0x0000000400509947 */ /* 0x000fea0003800000 */
[----:B------:R-:W-:Y:S02]  /*14d0*/  CS2R R24, SRZ ;  /* 0x0000000000187805 */ /* 0x000fe4000001ff00 */
[----:B------:R-:W-:Y:S02]  /*14e0*/  CS2R R26, SRZ ;  /* 0x00000000001a7805 */ /* 0x000fe4000001ff00 */
[----:B------:R-:W-:Y:S02]  /*14f0*/  CS2R R28, SRZ ;  /* 0x00000000001c7805 */ /* 0x000fe4000001ff00 */
[----:B------:R-:W-:Y:S02]  /*1500*/  CS2R R30, SRZ ;  /* 0x00000000001e7805 */ /* 0x000fe4000001ff00 */
[----:B------:R-:W-:Y:S02]  /*1510*/  CS2R R32, SRZ ;  /* 0x0000000000207805 */ /* 0x000fe4000001ff00 */
[----:B------:R-:W-:-:S02]  /*1520*/  CS2R R34, SRZ ;  /* 0x0000000000227805 */ /* 0x000fc4000001ff00 */
        /* <DEDUP_REMOVED lines=10> */
[----:B------:R-:W-:Y:S01]  /*15d0*/  UMOV UR4, URZ ;  /* 0x0000003f00047c82 */ /* 0x000fe20008000000 */
[----:B------:R-:W-:-:S05]  /*15e0*/  UMOV UR10, URZ ;  /* 0x0000003f000a7c82 */ /* 0x000fca0008000000 */
.L_x_49:
[----:B-1----:R-:W-:Y:S01]  /*15f0*/  BAR.SYNC.DEFER_BLOCKING 0x0 ;  /* 0x0000000000007b1d */ /* 0x002fe20000010000 */
[----:B------:R-:W-:Y:S01]  /*1600*/  ULEA UR15, UR4, UR5, 0x3 ;  /* 0x00000005040f7291 */ /* 0x000fe2000f8e183f */
[----:B-----5:R-:W-:Y:S01]  /*1610*/  @!P2 IMAD.MOV.U32 R2, RZ, RZ, 0x3000 ;  /* 0x00003000ff02a424 */ /* 0x020fe200078e00ff */
[----:B------:R-:W-:Y:S01]  /*1620*/  ELECT P0, URZ, PT ;  /* 0x00000000003f782f */ /* 0x000fe20003800000 */
[----:B----4-:R-:W-:-:S03]  /*1630*/  ULEA UR8, UR4, UR5, 0xc ;  /* 0x0000000504087291 */ /* 0x010fc6000f8e603f */
[----:B------:R-:W-:Y:S02]  /*1640*/  ISETP.LT.U32.AND P0, PT, R6, 0x20, P0 ;  /* 0x000000200600780c */ /* 0x000fe40000701070 */
[----:B------:R-:W-:Y:S01]  /*1650*/  ELECT P1, URZ, PT ;  /* 0x00000000003f782f */ /* 0x000fe20003820000 */
[----:B------:R-:W-:-:S03]  /*1660*/  UIADD3 UR8, UR8, 0x4000, URZ ;  /* 0x0000400008087890 */ /* 0x000fc6000fffe03f */
[----:B------:R-:W-:Y:S01]  /*1670*/  ISETP.LT.U32.AND P1, PT, R6, 0x40, P1 ;  /* 0x000000400600780c */ /* 0x000fe20000f21070 */
[----:B------:R-:W-:Y:S02]  /*1680*/  ULEA UR14, UR4, UR5, 0xd ;  /* 0x00000005040e7291 */ /* 0x000fe4000f8e683f */
[----:B------:R-:W-:Y:S01]  /*1690*/  ULOP3.LUT UR26, UR23, 0x1, URZ, 0xc0, !UPT ;  /* 0x00000001171a7892 */ /* 0x000fe2000f8ec03f */
[----:B------:R-:W-:-:S03]  /*16a0*/  UMOV UR27, UR10 ;  /* 0x0000000a001b7c82 */ /* 0x000fc60008000000 */
[----:B------:R-:W-:Y:S01]  /*16b0*/  ULEA UR24, UR26, UR14, 0xc ;  /* 0x0000000e1a187291 */ /* 0x000fe2000f8e603f */
[----:B------:R-:W-:Y:S01]  /*16c0*/  VOTEU.ANY UP0, P0 ;  /* 0x00000000003f7886 */ /* 0x000fe20000000100 */
[----:B------:R-:W-:Y:S01]  /*16d0*/  VOTEU.ANY UP2, P0 ;  /* 0x00000000003f7886 */ /* 0x000fe20000040100 */
[----:B------:R-:W-:Y:S01]  /*16e0*/  ULEA UR26, UR26, UR22, 0x6 ;  /* 0x000000161a1a7291 */ /* 0x000fe2000f8e303f */
[----:B------:R1:W-:Y:S02]  /*16f0*/  @!P2 SYNCS.ARRIVE.TRANS64 RZ, [UR15+0x6000], R2 ;  /* 0x00600002ffffa9a7 */ /* 0x0003e4000800000f */
[----:B------:R-:W-:Y:S01]  /*1700*/  VOTEU.ANY UP1, P1 ;  /* 0x00000000003f7886 */ /* 0x000fe20000820100 */
[----:B------:R-:W-:Y:S01]  /*1710*/  @UP0 UIADD3 UR9, UR15, 0x6000, URZ ;  /* 0x000060000f090890 */ /* 0x000fe2000fffe03f */
[----:B------:R-:W-:Y:S01]  /*1720*/  @UP0 UMOV UR6, UR16 ;  /* 0x0000001000060c82 */ /* 0x000fe20008000000 */
[----:B------:R-:W-:Y:S01]  /*1730*/  @UP0 UMOV UR7, UR17 ;  /* 0x0000001100070c82 */ /* 0x000fe20008000000 */
[----:B------:R-:W-:Y:S01]  /*1740*/  BAR.SYNC.DEFER_BLOCKING 0x0 ;  /* 0x0000000000007b1d */ /* 0x000fe20000010000 */
[----:B------:R-:W-:Y:S01]  /*1750*/  @UP1 UIADD3 UR25, UR15, 0x6000, URZ ;  /* 0x000060000f191890 */ /* 0x000fe2000fffe03f */
[----:B-1----:R-:W-:-:S04]  /*1760*/  SHF.L.U32 R2, R7, 0x1f, RZ ;  /* 0x0000001f07027819 */ /* 0x002fc800000006ff */
[----:B------:R-:W-:Y:S01]  /*1770*/  VOTEU.ANY UP3, P1 ;  /* 0x00000000003f7886 */ /* 0x000fe20000860100 */
[----:B------:R-:W-:Y:S01]  /*1780*/  @UP1 UMOV UR12, UR18 ;  /* 0x00000012000c1c82 */ /* 0x000fe20008000000 */
[----:B------:R-:W-:Y:S01]  /*1790*/  @UP1 UMOV UR13, UR19 ;  /* 0x00000013000d1c82 */ /* 0x000fe20008000000 */
[----:B------:R1:W-:Y:S01]  /*17a0*/  @UP2 UTMALDG.2D [UR8], [UR6] ;  /* 0x00000008060025b4 */ /* 0x0003e20008008000 */
[----:B------:R4:W-:Y:S06]  /*17b0*/  MEMBAR.ALL.CTA ;  /* 0x0000000000007992 */ /* 0x0009ec0000008000 */
[----:B----4-:R-:W4:Y:S02]  /*17c0*/  FENCE.VIEW.ASYNC.S ;  /* 0x00000000000073c6 */ /* 0x010f240000000000 */
[----:B----4-:R-:W-:Y:S06]  /*17d0*/  BAR.SYNC.DEFER_BLOCKING 0x0 ;  /* 0x0000000000007b1d */ /* 0x010fec0000010000 */
[----:B------:R1:W-:Y:S02]  /*17e0*/  @UP3 UTMALDG.2D [UR24], [UR12] ;  /* 0x000000180c0035b4 */ /* 0x0003e40008008000 */
[----:B------:R-:W-:Y:S06]  /*17f0*/  BAR.SYNC.DEFER_BLOCKING 0x0 ;  /* 0x0000000000007b1d */ /* 0x000fec0000010000 */
[----:B------:R-:W4:Y:S02]  /*1800*/  SYNCS.PHASECHK.TRANS64.TRYWAIT P0, [UR15+0x6000], R2 ;  /* 0x00600002ff0075a7 */ /* 0x000f24000800014f */
[----:B-1--4-:R-:W-:Y:S05]  /*1810*/  @!P0 BRA `(.L_x_48) ;  /* 0x0000000400648947 */ /* 0x012fea0003800000 */
.L_x_50:
[----:B------:R-:W-:Y:S01]  /*1820*/  USHF.L.U32 UR6, UR23, 0x6, URZ ;  /* 0x0000000617067899 */ /* 0x000fe2000800063f */
[----:B------:R-:W-:Y:S02]  /*1830*/  WARPGROUP.DEPBAR.LE gsb0, 0x0 ;  /* 0x00008000000079c5 */ /* 0x000fe40000010000 */
[----:B------:R-:W-:Y:S01]  /*1840*/  USHF.R.U32.HI UR7, URZ, 0x4, UR8 ;  /* 0x000000043f077899 */ /* 0x000fe20008011608 */
[----:B------:R-:W-:Y:S01]  /*1850*/  WARPGROUP.ARRIVE ;  /* 0x00000000000079c5 */ /* 0x000fe20000000000 */
[----:B------:R-:W-:Y:S01]  /*1860*/  ULOP3.LUT UR6, UR6, 0x100, URZ, 0xc0, !UPT ;  /* 0x0000010006067892 */ /* 0x000fe2000f8ec03f */
[----:B------:R-:W1:Y:S01]  /*1870*/  LDC R2, c[0x0][0x230] ;  /* 0x00008c00ff027b82 */ /* 0x000e620000000800 */
[----:B------:R-:W-:Y:S01]  /*1880*/  UMOV UR13, 0x80000020 ;  /* 0x80000020000d7882 */ /* 0x000fe20000000000 */
[----:B------:R-:W-:Y:S01]  /*1890*/  UMOV UR15, 0x40000040 ;  /* 0x40000040000f7882 */ /* 0x000fe20000000000 */
[----:B------:R-:W-:Y:S02]  /*18a0*/  ULEA.HI UR8, UR14, UR6, URZ, 0x1c ;  /* 0x000000060e087291 */ /* 0x000fe4000f8fe03f */
[----:B------:R-:W-:-:S02]  /*18b0*/  USGXT.U32 UR6, UR7, 0xe ;  /* 0x0000000e0706789a */ /* 0x000fc40008000000 */
[----:B------:R-:W-:Y:S02]  /*18c0*/  ULOP3.LUT UR8, UR8, 0x3fff, URZ, 0xc0, !UPT ;  /* 0x00003fff08087892 */ /* 0x000fe4000f8ec03f */
[----:B------:R-:W-:Y:S02]  /*18d0*/  UIADD3 UR10, UR10, 0x20, URZ ;  /* 0x000000200a0a7890 */ /* 0x000fe4000fffe03f */
[----:B------:R-:W-:Y:S01]  /*18e0*/  UIADD3 UR4, UR4, 0x1, URZ ;  /* 0x0000000104047890 */ /* 0x000fe2000fffe03f */
[----:B------:R-:W-:Y:S02]  /*18f0*/  UMOV UR12, UR6 ;  /* 0x00000006000c7c82 */ /* 0x000fe40008000000 */
[----:B------:R-:W-:Y:S01]  /*1900*/  UMOV UR14, UR8 ;  /* 0x00000008000e7c82 */ /* 0x000fe20008000000 */
[----:B------:R-:W-:Y:S01]  /*1910*/  UMOV UR7, URZ ;  /* 0x0000003f00077c82 */ /* 0x000fe20008000000 */
[----:B------:R-:W-:Y:S01]  /*1920*/  HGMMA.64x64x16.F32 R24, gdesc[UR12].tnspB, R24 ;  /* 0x40e000000c1879f0 */ /* 0x000fe20008700818 */
[----:B------:R-:W-:Y:S01]  /*1930*/  UMOV UR12, 0xfffffffe ;  /* 0xfffffffe000c7882 */ /* 0x000fe20000000000 */
[----:B------:R-:W-:Y:S01]  /*1940*/  UMOV UR13, 0x7fffffdf ;  /* 0x7fffffdf000d7882 */ /* 0x000fe20000000000 */
[----:B------:R-:W-:Y:S01]  /*1950*/  UMOV UR14, 0x80 ;  /* 0x00000080000e7882 */ /* 0x000fe20000000000 */
[----:B------:R-:W-:Y:S01]  /*1960*/  UMOV UR15, 0x40000040 ;  /* 0x40000040000f7882 */ /* 0x000fe20000000000 */
[----:B------:R-:W-:Y:S01]  /*1970*/  UMOV UR9, URZ ;  /* 0x0000003f00097c82 */ /* 0x000fe20008000000 */
[----:B------:R-:W-:Y:S01]  /*1980*/  UISETP.NE.U32.AND UP0, UPT, UR4, 0x2, UPT ;  /* 0x000000020400788c */ /* 0x000fe2000bf05070 */
[----:B-1----:R-:W-:Y:S01]  /*1990*/  ISETP.LE.AND P0, PT, R2, UR10, PT ;  /* 0x0000000a02007c0c */ /* 0x002fe2000bf03270 */
[----:B------:R-:W-:-:S02]  /*19a0*/  UIADD3.64 UR12, UR6, -UR12, URZ ;  /* 0x8000000c060c7297 */ /* 0x000fc4000fffe03f */
[----:B------:R-:W-:Y:S02]  /*19b0*/  UIADD3.64 UR14, UR8, UR14, URZ ;  /* 0x0000000e080e7297 */ /* 0x000fe4000fffe03f */
[----:B------:R-:W-:Y:S02]  /*19c0*/  USEL UR6, URZ, 0x1, UP0 ;  /* 0x000000013f067887 */ /* 0x000fe40008000000 */
[----:B------:R-:W-:-:S04]  /*19d0*/  USEL UR4, UR4, URZ, UP0 ;  /* 0x0000003f04047287 */ /* 0x000fc80008000000 */
[----:B------:R-:W-:Y:S01]  /*19e0*/  LOP3.LUT R7, R7, UR6, RZ, 0x3c, !PT ;  /* 0x0000000607077c12 */ /* 0x000fe2000f8e3cff */
[----:B------:R-:W-:Y:S01]  /*19f0*/  HGMMA.64x64x16.F32 R24, gdesc[UR12].tnspB, R24, gsb0 ;  /* 0x40e000000c1879f0 */ /* 0x000fe20008000818 */
[----:B------:R-:W-:Y:S06]  /*1a00*/  @!P0 BRA `(.L_x_49) ;  /* 0xfffffff800f88947 */ /* 0x000fec000383ffff */
.L_x_47:
[----:B------:R-:W-:Y:S02]  /*1a10*/  WARPGROUP.DEPBAR.LE gsb0, 0x0 ;  /* 0x00008000000079c5 */ /* 0x000fe40000010000 */
[----:B-1----:R-:W-:Y:S01]  /*1a20*/  BAR.SYNC.DEFER_BLOCKING 0x0 ;  /* 0x0000000000007b1d */ /* 0x002fe20000010000 */
[C---:B-----5:R-:W-:Y:S01]  /*1a30*/  IMAD.SHL.U32 R2, R0.reuse, 0x80, RZ ;  /* 0x0000008000027824 */ /* 0x060fe200078e00ff */
[----:B------:R-:W-:Y:S01]  /*1a40*/  F2FP.F16.F32.PACK_AB R24, R25, R24 ;  /* 0x000000181918723e */ /* 0x000fe200000000ff */
[----:B------:R-:W-:Y:S01]  /*1a50*/  IMAD.SHL.U32 R3, R0, 0x40, RZ ;  /* 0x0000004000037824 */ /* 0x000fe200078e00ff */
[----:B------:R-:W-:Y:S02]  /*1a60*/  F2FP.F16.F32.PACK_AB R25, R27, R26 ;  /* 0x0000001a1b19723e */ /* 0x000fe400000000ff */
[----:B------:R-:W-:Y:S02]  /*1a70*/  ELECT P0, URZ, PT ;  /* 0x00000000003f782f */ /* 0x000fe40003800000 */
[----:B------:R-:W-:Y:S01]  /*1a80*/  LOP3.LUT R2, R2, 0x780, RZ, 0xc0, !PT ;  /* 0x0000078002027812 */ /* 0x000fe200078ec0ff */
[----:B------:R-:W-:Y:S01]  /*1a90*/  ULOP3.LUT UR23, UR23, 0x1, URZ, 0xc0, !UPT ;  /* 0x0000000117177892 */ /* 0x000fe2000f8ec03f */
[----:B------:R-:W-:Y:S01]  /*1aa0*/  F2FP.F16.F32.PACK_AB R32, R33, R32 ;  /* 0x000000202120723e */ /* 0x000fe200000000ff */
[----:B------:R-:W-:Y:S01]  /*1ab0*/  UMOV UR10, UR11 ;  /* 0x0000000b000a7c82 */ /* 0x000fe20008000000 */
[----:B------:R-:W-:Y:S01]  /*1ac0*/  LOP3.LUT R4, R2, 0x3800, R3, 0xf8, !PT ;  /* 0x0000380002047812 */ /* 0x000fe200078ef803 */
[----:B------:R-:W-:Y:S01]  /*1ad0*/  IMAD.SHL.U32 R2, R0, 0x10, RZ ;  /* 0x0000001000027824 */ /* 0x000fe200078e00ff */
[----:B------:R-:W-:Y:S01]  /*1ae0*/  F2FP.F16.F32.PACK_AB R26, R29, R28 ;  /* 0x0000001c1d1a723e */ /* 0x000fe200000000ff */
[----:B----4-:R-:W-:Y:S01]  /*1af0*/  ULEA UR8, UR23, UR5, 0xd ;  /* 0x0000000517087291 */ /* 0x010fe2000f8e683f */
[----:B------:R-:W-:Y:S01]  /*1b00*/  F2FP.F16.F32.PACK_AB R27, R31, R30 ;  /* 0x0000001e1f1b723e */ /* 0x000fe200000000ff */
[----:B------:R-:W-:Y:S01]  /*1b10*/  ULEA UR9, UR23, UR22, 0x6 ;  /* 0x0000001617097291 */ /* 0x000fe2000f8e303f */
[----:B------:R-:W-:-:S02]  /*1b20*/  LOP3.LUT R3, R2, 0x70, RZ, 0xc0, !PT ;  /* 0x0000007002037812 */ /* 0x000fc400078ec0ff */
[----:B------:R-:W-:Y:S02]  /*1b30*/  F2FP.F16.F32.PACK_AB R33, R35, R34 ;  /* 0x000000222321723e */ /* 0x000fe400000000ff */
[----:B------:R-:W-:Y:S02]  /*1b40*/  LOP3.LUT R3, R3, 0x10, R0, 0x78, !PT ;  /* 0x0000001003037812 */ /* 0x000fe400078e7800 */
[----:B------:R-:W-:Y:S01]  /*1b50*/  F2FP.F16.F32.PACK_AB R40, R41, R40 ;  /* 0x000000282928723e */ /* 0x000fe200000000ff */
[----:B------:R-:W1:Y:S02]  /*1b60*/  @!P2 SYNCS.CCTL.IV [UR5+0x6000] ;  /* 0x00600000ff00a9b1 */ /* 0x000e640008000005 */
[----:B-1----:R-:W-:Y:S01]  /*1b70*/  BAR.SYNC.DEFER_BLOCKING 0x0 ;  /* 0x0000000000007b1d */ /* 0x002fe20000010000 */
[----:B------:R-:W-:Y:S02]  /*1b80*/  LOP3.LUT R3, R4, R3, RZ, 0xfc, !PT ;  /* 0x0000000304037212 */ /* 0x000fe400078efcff */
[----:B------:R-:W-:-:S02]  /*1b90*/  F2FP.F16.F32.PACK_AB R34, R37, R36 ;  /* 0x000000242522723e */ /* 0x000fc400000000ff */
[C---:B------:R-:W-:Y:S01]  /*1ba0*/  LOP3.LUT R2, R3.reuse, 0x20, RZ, 0x3c, !PT ;  /* 0x0000002003027812 */ /* 0x040fe200078e3cff */
[C---:B------:R-:W-:Y:S01]  /*1bb0*/  VIADD R0, R3.reuse, UR5 ;  /* 0x0000000503007c36 */ /* 0x040fe20008000000 */
[C---:B------:R-:W-:Y:S02]  /*1bc0*/  LOP3.LUT R4, R3.reuse, 0x40, RZ, 0x3c, !PT ;  /* 0x0000004003047812 */ /* 0x040fe400078e3cff */
[----:B------:R-:W-:Y:S01]  /*1bd0*/  LOP3.LUT R3, R3, 0x60, RZ, 0x3c, !PT ;  /* 0x0000006003037812 */ /* 0x000fe200078e3cff */
[----:B------:R-:W-:Y:S01]  /*1be0*/  VIADD R2, R2, UR5 ;  /* 0x0000000502027c36 */ /* 0x000fe20008000000 */
[----:B------:R-:W-:Y:S01]  /*1bf0*/  F2FP.F16.F32.PACK_AB R35, R39, R38 ;  /* 0x000000262723723e */ /* 0x000fe200000000ff */
[----:B------:R-:W-:Y:S01]  /*1c00*/  VIADD R4, R4, UR5 ;  /* 0x0000000504047c36 */ /* 0x000fe20008000000 */
[----:B------:R-:W-:Y:S01]  /*1c10*/  F2FP.F16.F32.PACK_AB R41, R43, R42 ;  /* 0x0000002a2b29723e */ /* 0x000fe200000000ff */
[----:B------:R-:W-:Y:S01]  /*1c20*/  VIADD R3, R3, UR5 ;  /* 0x0000000503037c36 */ /* 0x000fe20008000000 */
[----:B------:R-:W-:-:S02]  /*1c30*/  F2FP.F16.F32.PACK_AB R48, R49, R48 ;  /* 0x000000303130723e */ /* 0x000fc400000000ff */
[----:B------:R-:W-:Y:S02]  /*1c40*/  F2FP.F16.F32.PACK_AB R42, R45, R44 ;  /* 0x0000002c2d2a723e */ /* 0x000fe400000000ff */
[----:B------:R-:W-:Y:S02]  /*1c50*/  F2FP.F16.F32.PACK_AB R43, R47, R46 ;  /* 0x0000002e2f2b723e */ /* 0x000fe400000000ff */
[----:B------:R-:W-:Y:S02]  /*1c60*/  F2FP.F16.F32.PACK_AB R49, R51, R50 ;  /* 0x000000323331723e */ /* 0x000fe400000000ff */
[----:B------:R-:W-:Y:S01]  /*1c70*/  F2FP.F16.F32.PACK_AB R50, R53, R52 ;  /* 0x000000343532723e */ /* 0x000fe200000000ff */
[----:B------:R-:W1:Y:S01]  /*1c80*/  @!P2 SYNCS.CCTL.IV [UR5+0x6008] ;  /* 0x00600800ff00a9b1 */ /* 0x000e620008000005 */
[----:B------:R-:W-:Y:S01]  /*1c90*/  F2FP.F16.F32.PACK_AB R51, R55, R54 ;  /* 0x000000363733723e */ /* 0x000fe200000000ff */
[----:B-1----:R-:W-:Y:S01]  /*1ca0*/  STSM.16.M88.4 [R0], R24 ;  /* 0x0000001800007844 */ /* 0x002fe20000000200 */
[----:B------:R-:W-:-:S03]  /*1cb0*/  ISETP.LT.U32.AND P0, PT, R6, 0x40, P0 ;  /* 0x000000400600780c */ /* 0x000fc60000701070 */
[----:B------:R-:W-:Y:S04]  /*1cc0*/  STSM.16.M88.4 [R2], R32 ;  /* 0x0000002002007844 */ /* 0x000fe80000000200 */
[----:B------:R-:W-:Y:S04]  /*1cd0*/  STSM.16.M88.4 [R4], R40 ;  /* 0x0000002804007844 */ /* 0x000fe80000000200 */
[----:B------:R-:W-:Y:S02]  /*1ce0*/  STSM.16.M88.4 [R3], R48 ;  /* 0x0000003003007844 */ /* 0x000fe40000000200 */
[----:B------:R-:W-:Y:S01]  /*1cf0*/  VOTEU.ANY UP0, P0 ;  /* 0x00000000003f7886 */ /* 0x000fe20000000100 */
[----:B------:R-:W-:Y:S01]  /*1d00*/  VOTEU.ANY UP1, P0 ;  /* 0x00000000003f7886 */ /* 0x000fe20000020100 */
[----:B------:R1:W-:Y:S06]  /*1d10*/  MEMBAR.ALL.CTA ;  /* 0x0000000000007992 */ /* 0x0003ec0000008000 */
[----:B-1----:R-:W1:Y:S01]  /*1d20*/  FENCE.VIEW.ASYNC.S ;  /* 0x00000000000073c6 */ /* 0x002e620000000000 */
[----:B------:R-:W-:Y:S01]  /*1d30*/  @UP0 UMOV UR6, UR20 ;  /* 0x0000001400060c82 */ /* 0x000fe20008000000 */
[----:B------:R-:W-:Y:S01]  /*1d40*/  @UP0 UMOV UR7, UR21 ;  /* 0x0000001500070c82 */ /* 0x000fe20008000000 */
[----:B-1----:R-:W-:Y:S06]  /*1d50*/  BAR.SYNC.DEFER_BLOCKING 0x0 ;  /* 0x0000000000007b1d */ /* 0x002fec0000010000 */
[----:B------:R1:W-:Y:S01]  /*1d60*/  @UP1 UTMASTG.2D [UR8], [UR6] ;  /* 0x00000008060013b5 */ /* 0x0003e20008008000 */
[----:B------:R0:W-:Y:S01]  /*1d70*/  UTMACMDFLUSH ;  /* 0x00000000000079b7 */ /* 0x0001e20000000000 */
[----:B------:R-:W-:-:S04]  /*1d80*/  DEPBAR.LE SB0, 0x0 ;  /* 0x000080000000791a */ /* 0x000fc80000000000 */
[----:B------:R-:W-:Y:S06]  /*1d90*/  BAR.SYNC.DEFER_BLOCKING 0x0 ;  /* 0x0000000000007b1d */ /* 0x000fec0000010000 */
[----:B-1----:R-:W-:Y:S05]  /*1da0*/  EXIT ;  /* 0x000000000000794d */ /* 0x002fea0003800000 */
.L_x_48:
[----:B------:R-:W1:Y:S02]  /*1db0*/  SYNCS.PHASECHK.TRANS64.TRYWAIT P0, [UR15+0x6000], R2 ;  /* 0x00600002ff0075a7 */ /* 0x000e64000800014f */
[----:B-1----:R-:W-:Y:S05]  /*1dc0*/  @!P0 BRA `(.L_x_48) ;  /* 0xfffffffc00f88947 */ /* 0x002fea000383ffff */
[----:B------:R-:W-:Y:S05]  /*1dd0*/  BRA `(.L_x_50) ;  /* 0xfffffff800907947 */ /* 0x000fea000383ffff */
.L_x_51:
[----:B------:R-:W-:-:S00]  /*1de0*/  BRA `(.L_x_51) ;  /* 0xfffffffc00fc7947 */ /* 0x000fc0000383ffff */
[----:B------:R-:W-:-:S00]  /*1df0*/  NOP ;  /* 0x0000000000007918 */ /* 0x000fc00000000000 */
        /* <DEDUP_REMOVED lines=8> */
.L_x_52:


//--------------------- .nv.shared.gluon_wgmma    --------------------------
	.section	.nv.shared.gluon_wgmma,"aw",@nobits
	.sectionflags	@""
	.align	16
	.zero		1024


//--------------------- .nv.shared.reserved.0     --------------------------
	.section	.nv.shared.reserved.0,"aw",@nobits
	.weak		__nv_reservedSMEM_offset_0_alias
	.size		__nv_reservedSMEM_offset_0_alias, 0, 0
	.other		__nv_reservedSMEM_offset_0_alias,@"STO_CUDA_RESERVED_SHARED STV_DEFAULT"
__nv_reservedSMEM_offset_0_alias:
	.zero		0


//--------------------- .nv.constant0.gluon_wgmma --------------------------
	.section	.nv.constant0.gluon_wgmma,"a",@progbits
	.sectionflags	@""
	.align	4
.nv.constant0.gluon_wgmma:
	.zero		608


//--------------------- SYMBOLS --------------------------

	.type		.nv.reservedSmem.offset0,@object
	.size		.nv.reservedSmem.offset0,0x4
